	.target	sm_100a

	.elftype	@"ET_EXEC"


//--------------------- .note.nv.tkinfo           --------------------------
	.section	.note.nv.tkinfo,"",@"SHT_NOTE"
	.sectionflags	@"SHF_NOTE_NV_TKINFO"
	.tkinfo
        /*0018*/ 	.word	0x00000002
        /*0030*/ 	.string	""
        /*0030*/ 	.string	"ptxas"
        /*0030*/ 	.string	"Cuda compilation tools, release 13.0, V13.0.88"
        /*0030*/ 	.string	"Build cuda_13.0.r13.0/compiler.36424714_0"
        /*0030*/ 	.string	"-arch sm_100a -m 64 "



//--------------------- .note.nv.cuinfo           --------------------------
	.section	.note.nv.cuinfo,"",@"SHT_NOTE"
	.sectionflags	@"SHF_NOTE_NV_CUINFO"
        /*0018*/ 	.short	0x0002
        /*001a*/ 	.short	0x0064
        /*001c*/ 	.short	0x0082
	.zero		2


//--------------------- .nv.info                  --------------------------
	.section	.nv.info,"",@"SHT_CUDA_INFO"
	.align	4


	//----- nvinfo : EIATTR_REGCOUNT
	.align		4
        /*0000*/ 	.byte	0x04, 0x2f
        /*0002*/ 	.short	(.L_19 - .L_18)
	.align		4
.L_18:
        /*0004*/ 	.word	index@(_ZN7cutlass13device_kernelINS_4gemm6kernel13GemmUniversalIN4cute5tupleIJiiiiEEENS1_10collective13CollectiveMmaINS1_35MainloopSm100TmaUmmaWarpSpecializedILi18ELi2ELi4ENS5_IJNS4_1CILi2EEENSA_ILi1EEESC_EEEEENS5_IJNSA_ILi128EEENSA_ILi64EEESF_EEENS_12float_e5m2_tENS5_IJlSC_lEEESI_SJ_NS4_8TiledMMAINS4_8MMA_AtomIJNS4_10MMA_TraitsINS4_25SM100_MMA_F8F6F4_2x1SM_SSEJSI_SI_fSF_SG_NS4_17integral_constantINS4_4UMMA5MajorELSQ_0EEESR_NSO_INSP_7ScaleInELSS_0EEEST_EEEEEENS4_6LayoutINS5_IJSC_SC_SC_EEENS5_IJNSA_ILi0EEESY_SY_EEEEENS5_IJNS4_10UnderscoreES11_S11_EEEEENS4_18SM100_TMA_2SM_LOADENS4_14ComposedLayoutINS4_7SwizzleILi3ELi4ELi3EEENS4_18smem_ptr_flag_bitsILi8EEENSW_INS5_IJNSA_ILi8EEESF_EEENS5_IJSF_SC_EEEEEEEvNS4_8identityES14_S1E_vS1F_EENS_8epilogue10collective18CollectiveEpilogueINS1H_23Sm100TmaWarpSpecializedILi1ELi1ELi32ELb0ELb0EEEJNS5_IJSG_SG_SF_EEENS5_IJNSW_ISG_SC_EES1N_EEESI_SJ_SI_SJ_NS1H_6fusion15FusionCallbacksIS1L_NS1P_17LinearCombinationISI_fSI_fLNS_15FloatRoundStyleE2EEES1M_S1O_JEEENS4_5SM1004TMEM4LOAD26SM100_TMEM_LOAD_32dp32b32xENS4_13SM90_TMA_LOADENS15_INS16_ILi2ELi4ELi3EEES19_NSW_INS5_IJS1A_SG_EEENS5_IJSG_SC_EEEEEEENS4_39AutoVectorizingCopyWithAssumedAlignmentILi128EEENS4_14SM90_TMA_STOREES24_S26_S26_EEEvvEEEEvNT_6ParamsE)
        /*0008*/ 	.word	0x0000007b


	//----- nvinfo : EIATTR_FRAME_SIZE
	.align		4
.L_19:
        /*000c*/ 	.byte	0x04, 0x11
        /*000e*/ 	.short	(.L_21 - .L_20)
	.align		4
.L_20:
        /*0010*/ 	.word	index@($__internal_2_$__cuda_sm10x_tcgen05_guardrail_trap_unallocated_columns_being_dealloced)
        /*0014*/ 	.word	0x00000000


	//----- nvinfo : EIATTR_FRAME_SIZE
	.align		4
.L_21:
        /*0018*/ 	.byte	0x04, 0x11
        /*001a*/ 	.short	(.L_23 - .L_22)
	.align		4
.L_22:
        /*001c*/ 	.word	index@($__internal_1_$__cuda_sm10x_tcgen05_guardrail_trap_phase_invalid_during_alloc)
        /*0020*/ 	.word	0x00000000


	//----- nvinfo : EIATTR_FRAME_SIZE
	.align		4
.L_23:
        /*0024*/ 	.byte	0x04, 0x11
        /*0026*/ 	.short	(.L_25 - .L_24)
	.align		4
.L_24:
        /*0028*/ 	.word	index@($__internal_0_$__cuda_sm10x_tcgen05_guardrail_trap_col_being_dealloced_not_returned_by_alloc)
        /*002c*/ 	.word	0x00000000


	//----- nvinfo : EIATTR_FRAME_SIZE
	.align		4
.L_25:
        /*0030*/ 	.byte	0x04, 0x11
        /*0032*/ 	.short	(.L_27 - .L_26)
	.align		4
.L_26:
        /*0034*/ 	.word	index@(_ZN7cutlass13device_kernelINS_4gemm6kernel13GemmUniversalIN4cute5tupleIJiiiiEEENS1_10collective13CollectiveMmaINS1_35MainloopSm100TmaUmmaWarpSpecializedILi18ELi2ELi4ENS5_IJNS4_1CILi2EEENSA_ILi1EEESC_EEEEENS5_IJNSA_ILi128EEENSA_ILi64EEESF_EEENS_12float_e5m2_tENS5_IJlSC_lEEESI_SJ_NS4_8TiledMMAINS4_8MMA_AtomIJNS4_10MMA_TraitsINS4_25SM100_MMA_F8F6F4_2x1SM_SSEJSI_SI_fSF_SG_NS4_17integral_constantINS4_4UMMA5MajorELSQ_0EEESR_NSO_INSP_7ScaleInELSS_0EEEST_EEEEEENS4_6LayoutINS5_IJSC_SC_SC_EEENS5_IJNSA_ILi0EEESY_SY_EEEEENS5_IJNS4_10UnderscoreES11_S11_EEEEENS4_18SM100_TMA_2SM_LOADENS4_14ComposedLayoutINS4_7SwizzleILi3ELi4ELi3EEENS4_18smem_ptr_flag_bitsILi8EEENSW_INS5_IJNSA_ILi8EEESF_EEENS5_IJSF_SC_EEEEEEEvNS4_8identityES14_S1E_vS1F_EENS_8epilogue10collective18CollectiveEpilogueINS1H_23Sm100TmaWarpSpecializedILi1ELi1ELi32ELb0ELb0EEEJNS5_IJSG_SG_SF_EEENS5_IJNSW_ISG_SC_EES1N_EEESI_SJ_SI_SJ_NS1H_6fusion15FusionCallbacksIS1L_NS1P_17LinearCombinationISI_fSI_fLNS_15FloatRoundStyleE2EEES1M_S1O_JEEENS4_5SM1004TMEM4LOAD26SM100_TMEM_LOAD_32dp32b32xENS4_13SM90_TMA_LOADENS15_INS16_ILi2ELi4ELi3EEES19_NSW_INS5_IJS1A_SG_EEENS5_IJSG_SC_EEEEEEENS4_39AutoVectorizingCopyWithAssumedAlignmentILi128EEENS4_14SM90_TMA_STOREES24_S26_S26_EEEvvEEEEvNT_6ParamsE)
        /*0038*/ 	.word	0x00000000


	//----- nvinfo : EIATTR_MIN_STACK_SIZE
	.align		4
.L_27:
        /*003c*/ 	.byte	0x04, 0x12
        /*003e*/ 	.short	(.L_29 - .L_28)
	.align		4
.L_28:
        /*0040*/ 	.word	index@(_ZN7cutlass13device_kernelINS_4gemm6kernel13GemmUniversalIN4cute5tupleIJiiiiEEENS1_10collective13CollectiveMmaINS1_35MainloopSm100TmaUmmaWarpSpecializedILi18ELi2ELi4ENS5_IJNS4_1CILi2EEENSA_ILi1EEESC_EEEEENS5_IJNSA_ILi128EEENSA_ILi64EEESF_EEENS_12float_e5m2_tENS5_IJlSC_lEEESI_SJ_NS4_8TiledMMAINS4_8MMA_AtomIJNS4_10MMA_TraitsINS4_25SM100_MMA_F8F6F4_2x1SM_SSEJSI_SI_fSF_SG_NS4_17integral_constantINS4_4UMMA5MajorELSQ_0EEESR_NSO_INSP_7ScaleInELSS_0EEEST_EEEEEENS4_6LayoutINS5_IJSC_SC_SC_EEENS5_IJNSA_ILi0EEESY_SY_EEEEENS5_IJNS4_10UnderscoreES11_S11_EEEEENS4_18SM100_TMA_2SM_LOADENS4_14ComposedLayoutINS4_7SwizzleILi3ELi4ELi3EEENS4_18smem_ptr_flag_bitsILi8EEENSW_INS5_IJNSA_ILi8EEESF_EEENS5_IJSF_SC_EEEEEEEvNS4_8identityES14_S1E_vS1F_EENS_8epilogue10collective18CollectiveEpilogueINS1H_23Sm100TmaWarpSpecializedILi1ELi1ELi32ELb0ELb0EEEJNS5_IJSG_SG_SF_EEENS5_IJNSW_ISG_SC_EES1N_EEESI_SJ_SI_SJ_NS1H_6fusion15FusionCallbacksIS1L_NS1P_17LinearCombinationISI_fSI_fLNS_15FloatRoundStyleE2EEES1M_S1O_JEEENS4_5SM1004TMEM4LOAD26SM100_TMEM_LOAD_32dp32b32xENS4_13SM90_TMA_LOADENS15_INS16_ILi2ELi4ELi3EEES19_NSW_INS5_IJS1A_SG_EEENS5_IJSG_SC_EEEEEEENS4_39AutoVectorizingCopyWithAssumedAlignmentILi128EEENS4_14SM90_TMA_STOREES24_S26_S26_EEEvvEEEEvNT_6ParamsE)
        /*0044*/ 	.word	0x00000000
.L_29:


//--------------------- .nv.compat                --------------------------
	.section	.nv.compat,"",@"SHT_CUDA_COMPAT_INFO"
	.align	4
        /*0000*/ 	.byte	0x02, 0x09, 0x01, 0x00, 0x02, 0x02, 0x02, 0x00, 0x02, 0x05, 0x05, 0x00, 0x03, 0x07, 0x01, 0x01
        /*0010*/ 	.byte	0x02, 0x03, 0x01, 0x00, 0x02, 0x06, 0x01, 0x00, 0x04, 0x0b, 0x08, 0x00, 0x09, 0x00, 0x00, 0x00
        /*0020*/ 	.byte	0x00, 0x00, 0x00, 0x00


//--------------------- .nv.info._ZN7cutlass13device_kernelINS_4gemm6kernel13GemmUniversalIN4cute5tupleIJiiiiEEENS1_10collective13CollectiveMmaINS1_35MainloopSm100TmaUmmaWarpSpecializedILi18ELi2ELi4ENS5_IJNS4_1CILi2EEENSA_ILi1EEESC_EEEEENS5_IJNSA_ILi128EEENSA_ILi64EEESF_EEENS_12float_e5m2_tENS5_IJlSC_lEEESI_SJ_NS4_8TiledMMAINS4_8MMA_AtomIJNS4_10MMA_TraitsINS4_25SM100_MMA_F8F6F4_2x1SM_SSEJSI_SI_fSF_SG_NS4_17integral_constantINS4_4UMMA5MajorELSQ_0EEESR_NSO_INSP_7ScaleInELSS_0EEEST_EEEEEENS4_6LayoutINS5_IJSC_SC_SC_EEENS5_IJNSA_ILi0EEESY_SY_EEEEENS5_IJNS4_10UnderscoreES11_S11_EEEEENS4_18SM100_TMA_2SM_LOADENS4_14ComposedLayoutINS4_7SwizzleILi3ELi4ELi3EEENS4_18smem_ptr_flag_bitsILi8EEENSW_INS5_IJNSA_ILi8EEESF_EEENS5_IJSF_SC_EEEEEEEvNS4_8identityES14_S1E_vS1F_EENS_8epilogue10collective18CollectiveEpilogueINS1H_23Sm100TmaWarpSpecializedILi1ELi1ELi32ELb0ELb0EEEJNS5_IJSG_SG_SF_EEENS5_IJNSW_ISG_SC_EES1N_EEESI_SJ_SI_SJ_NS1H_6fusion15FusionCallbacksIS1L_NS1P_17LinearCombinationISI_fSI_fLNS_15FloatRoundStyleE2EEES1M_S1O_JEEENS4_5SM1004TMEM4LOAD26SM100_TMEM_LOAD_32dp32b32xENS4_13SM90_TMA_LOADENS15_INS16_ILi2ELi4ELi3EEES19_NSW_INS5_IJS1A_SG_EEENS5_IJSG_SC_EEEEEEENS4_39AutoVectorizingCopyWithAssumedAlignmentILi128EEENS4_14SM90_TMA_STOREES24_S26_S26_EEEvvEEEEvNT_6ParamsE --------------------------
	.section	.nv.info._ZN7cutlass13device_kernelINS_4gemm6kernel13GemmUniversalIN4cute5tupleIJiiiiEEENS1_10collective13CollectiveMmaINS1_35MainloopSm100TmaUmmaWarpSpecializedILi18ELi2ELi4ENS5_IJNS4_1CILi2EEENSA_ILi1EEESC_EEEEENS5_IJNSA_ILi128EEENSA_ILi64EEESF_EEENS_12float_e5m2_tENS5_IJlSC_lEEESI_SJ_NS4_8TiledMMAINS4_8MMA_AtomIJNS4_10MMA_TraitsINS4_25SM100_MMA_F8F6F4_2x1SM_SSEJSI_SI_fSF_SG_NS4_17integral_constantINS4_4UMMA5MajorELSQ_0EEESR_NSO_INSP_7ScaleInELSS_0EEEST_EEEEEENS4_6LayoutINS5_IJSC_SC_SC_EEENS5_IJNSA_ILi0EEESY_SY_EEEEENS5_IJNS4_10UnderscoreES11_S11_EEEEENS4_18SM100_TMA_2SM_LOADENS4_14ComposedLayoutINS4_7SwizzleILi3ELi4ELi3EEENS4_18smem_ptr_flag_bitsILi8EEENSW_INS5_IJNSA_ILi8EEESF_EEENS5_IJSF_SC_EEEEEEEvNS4_8identityES14_S1E_vS1F_EENS_8epilogue10collective18CollectiveEpilogueINS1H_23Sm100TmaWarpSpecializedILi1ELi1ELi32ELb0ELb0EEEJNS5_IJSG_SG_SF_EEENS5_IJNSW_ISG_SC_EES1N_EEESI_SJ_SI_SJ_NS1H_6fusion15FusionCallbacksIS1L_NS1P_17LinearCombinationISI_fSI_fLNS_15FloatRoundStyleE2EEES1M_S1O_JEEENS4_5SM1004TMEM4LOAD26SM100_TMEM_LOAD_32dp32b32xENS4_13SM90_TMA_LOADENS15_INS16_ILi2ELi4ELi3EEES19_NSW_INS5_IJS1A_SG_EEENS5_IJSG_SC_EEEEEEENS4_39AutoVectorizingCopyWithAssumedAlignmentILi128EEENS4_14SM90_TMA_STOREES24_S26_S26_EEEvvEEEEvNT_6ParamsE,"",@"SHT_CUDA_INFO"
	.sectionflags	@""
	.align	4


	//----- nvinfo : EIATTR_CUDA_API_VERSION
	.align		4
        /*0000*/ 	.byte	0x04, 0x37
        /*0002*/ 	.short	(.L_31 - .L_30)
.L_30:
        /*0004*/ 	.word	0x00000082


	//----- nvinfo : EIATTR_KPARAM_INFO
	.align		4
.L_31:
        /*0008*/ 	.byte	0x04, 0x17
        /*000a*/ 	.short	(.L_33 - .L_32)
.L_32:
        /*000c*/ 	.word	0x00000000
        /*0010*/ 	.short	0x0000
        /*0012*/ 	.short	0x0000
        /*0014*/ 	.byte	0x00, 0xf0, 0x01, 0x20


	//----- nvinfo : EIATTR_AT_ENTRY_FRAGMENTS
	.align		4
.L_33:
        /*0018*/ 	.byte	0x04, 0x4f
        /*001a*/ 	.short	(.L_35 - .L_34)


	//   ....[0]....
.L_34:
        /*001c*/ 	.word	0x00000007


	//----- nvinfo : EIATTR_RESERVED_SMEM_USED
	.align		4
.L_35:
        /*0020*/ 	.byte	0x01, 0x41
	.zero		2


	//----- nvinfo : EIATTR_SPARSE_MMA_MASK
	.align		4
        /*0024*/ 	.byte	0x03, 0x50
        /*0026*/ 	.short	0x0000


	//----- nvinfo : EIATTR_TCGEN05_2CTA_USED
	.align		4
        /*0028*/ 	.byte	0x01, 0x52
	.zero		2


	//----- nvinfo : EIATTR_MAXREG_COUNT
	.align		4
        /*002c*/ 	.byte	0x03, 0x1b
        /*002e*/ 	.short	0x00ff


	//----- nvinfo : EIATTR_NUM_BARRIERS
	.align		4
        /*0030*/ 	.byte	0x02, 0x4c
        /*0032*/ 	.byte	0x07
	.zero		1


	//----- nvinfo : EIATTR_EXTERNS
	.align		4
        /*0034*/ 	.byte	0x04, 0x0f
        /*0036*/ 	.short	(.L_37 - .L_36)


	//   ....[0]....
	.align		4
.L_36:
        /*0038*/ 	.word	index@(__assertfail)


	//----- nvinfo : EIATTR_MERCURY_ISA_VERSION
	.align		4
.L_37:
        /*003c*/ 	.byte	0x03, 0x5f
        /*003e*/ 	.short	0x0101


	//----- nvinfo : EIATTR_INT_WARP_WIDE_INSTR_OFFSETS
	.align		4
        /*0040*/ 	.byte	0x04, 0x31
        /*0042*/ 	.short	(.L_39 - .L_38)


	//   ....[0]....
.L_38:
        /*0044*/ 	.word	0x00000ea0


	//   ....[1]....
        /*0048*/ 	.word	0x00000f40


	//   ....[2]....
        /*004c*/ 	.word	0x000022a0


	//   ....[3]....
        /*0050*/ 	.word	0x00004960


	//   ....[4]....
        /*0054*/ 	.word	0x00004980


	//   ....[5]....
        /*0058*/ 	.word	0x000049b0


	//   ....[6]....
        /*005c*/ 	.word	0x000053c0


	//   ....[7]....
        /*0060*/ 	.word	0x000054e0


	//----- nvinfo : EIATTR_COOP_GROUP_MASK_REGIDS
	.align		4
.L_39:
        /*0064*/ 	.byte	0x04, 0x29
        /*0066*/ 	.short	(.L_41 - .L_40)


	//   ....[0]....
.L_40:
        /*0068*/ 	.word	0xffffffff


	//   ....[1]....
        /*006c*/ 	.word	0xffffffff


	//   ....[2]....
        /*0070*/ 	.word	0xffffffff


	//   ....[3]....
        /*0074*/ 	.word	0xffffffff


	//   ....[4]....
        /*0078*/ 	.word	0xffffffff


	//   ....[5]....
        /*007c*/ 	.word	0xffffffff


	//   ....[6]....
        /*0080*/ 	.word	0xffffffff


	//   ....[7]....
        /*0084*/ 	.word	0xffffffff


	//   ....[8]....
        /*0088*/ 	.word	0xffffffff


	//   ....[9]....
        /*008c*/ 	.word	0xffffffff


	//   ....[10]....
        /*0090*/ 	.word	0xffffffff


	//   ....[11]....
        /*0094*/ 	.word	0xffffffff


	//   ....[12]....
        /*0098*/ 	.word	0xffffffff


	//   ....[13]....
        /*009c*/ 	.word	0xffffffff


	//----- nvinfo : EIATTR_COOP_GROUP_INSTR_OFFSETS
	.align		4
.L_41:
        /*00a0*/ 	.byte	0x04, 0x28
        /*00a2*/ 	.short	(.L_43 - .L_42)


	//   ....[0]....
.L_42:
        /*00a4*/ 	.word	0x000000c0


	//   ....[1]....
        /*00a8*/ 	.word	0x00000500


	//   ....[2]....
        /*00ac*/ 	.word	0x00000870


	//   ....[3]....
        /*00b0*/ 	.word	0x000009a0


	//   ....[4]....
        /*00b4*/ 	.word	0x00000a90


	//   ....[5]....
        /*00b8*/ 	.word	0x00000bf0


	//   ....[6]....
        /*00bc*/ 	.word	0x00000d80


	//   ....[7]....
        /*00c0*/ 	.word	0x00000fc0


	//   ....[8]....
        /*00c4*/ 	.word	0x00002180


	//   ....[9]....
        /*00c8*/ 	.word	0x00003740


	//   ....[10]....
        /*00cc*/ 	.word	0x00003c10


	//   ....[11]....
        /*00d0*/ 	.word	0x00003c40


	//   ....[12]....
        /*00d4*/ 	.word	0x00004860


	//   ....[13]....
        /*00d8*/ 	.word	0x00004a70


	//----- nvinfo : EIATTR_VRC_CTA_INIT_COUNT
	.align		4
.L_43:
        /*00dc*/ 	.byte	0x02, 0x4a
        /*00de*/ 	.byte	0x80
	.zero		1


	//----- nvinfo : EIATTR_SYSCALL_OFFSETS
	.align		4
        /*00e0*/ 	.byte	0x04, 0x46
        /*00e2*/ 	.short	(.L_45 - .L_44)


	//   ....[0]....
.L_44:
        /*00e4*/ 	.word	0x00005ee0


	//   ....[1]....
        /*00e8*/ 	.word	0x00006020


	//   ....[2]....
        /*00ec*/ 	.word	0x00006730


	//----- nvinfo : EIATTR_MBARRIER_INSTR_OFFSETS
	.align		4
.L_45:
        /*00f0*/ 	.byte	0x04, 0x39
        /*00f2*/ 	.short	(.L_47 - .L_46)


	//   ....[0]....
.L_46:
        /*00f4*/ 	.word	0x00000610
        /*00f8*/ 	.word	0x000000ff
        /*00fc*/ 	.word	0x00000000
        /*0100*/ 	.short	0x0100
        /*0102*/ 	.byte	0x08
	.zero		1


	//   ....[1]....
        /*0104*/ 	.word	0x00000620
        /*0108*/ 	.word	0x000000ff
        /*010c*/ 	.word	0x00000090
        /*0110*/ 	.short	0x0100
        /*0112*/ 	.byte	0x08
	.zero		1


	//   ....[2]....
        /*0114*/ 	.word	0x00000630
        /*0118*/ 	.word	0x000000ff
        /*011c*/ 	.word	0x00000008
        /*0120*/ 	.short	0x0100
        /*0122*/ 	.byte	0x08
	.zero		1


	//   ....[3]....
        /*0124*/ 	.word	0x00000640
        /*0128*/ 	.word	0x000000ff
        /*012c*/ 	.word	0x00000098
        /*0130*/ 	.short	0x0100
        /*0132*/ 	.byte	0x08
	.zero		1


	//   ....[4]....
        /*0134*/ 	.word	0x00000650
        /*0138*/ 	.word	0x000000ff
        /*013c*/ 	.word	0x00000010
        /*0140*/ 	.short	0x0100
        /*0142*/ 	.byte	0x08
	.zero		1


	//   ....[5]....
        /*0144*/ 	.word	0x00000660
        /*0148*/ 	.word	0x000000ff
        /*014c*/ 	.word	0x000000a0
        /*0150*/ 	.short	0x0100
        /*0152*/ 	.byte	0x08
	.zero		1


	//   ....[6]....
        /*0154*/ 	.word	0x00000670
        /*0158*/ 	.word	0x000000ff
        /*015c*/ 	.word	0x00000018
        /*0160*/ 	.short	0x0100
        /*0162*/ 	.byte	0x08
	.zero		1


	//   ....[7]....
        /*0164*/ 	.word	0x00000680
        /*0168*/ 	.word	0x000000ff
        /*016c*/ 	.word	0x000000a8
        /*0170*/ 	.short	0x0100
        /*0172*/ 	.byte	0x08
	.zero		1


	//   ....[8]....
        /*0174*/ 	.word	0x00000690
        /*0178*/ 	.word	0x000000ff
        /*017c*/ 	.word	0x00000020
        /*0180*/ 	.short	0x0100
        /*0182*/ 	.byte	0x08
	.zero		1


	//   ....[9]....
        /*0184*/ 	.word	0x000006a0
        /*0188*/ 	.word	0x000000ff
        /*018c*/ 	.word	0x000000b0
        /*0190*/ 	.short	0x0100
        /*0192*/ 	.byte	0x08
	.zero		1


	//   ....[10]....
        /*0194*/ 	.word	0x000006b0
        /*0198*/ 	.word	0x000000ff
        /*019c*/ 	.word	0x00000028
        /*01a0*/ 	.short	0x0100
        /*01a2*/ 	.byte	0x08
	.zero		1


	//   ....[11]....
        /*01a4*/ 	.word	0x000006c0
        /*01a8*/ 	.word	0x000000ff
        /*01ac*/ 	.word	0x000000b8
        /*01b0*/ 	.short	0x0100
        /*01b2*/ 	.byte	0x08
	.zero		1


	//   ....[12]....
        /*01b4*/ 	.word	0x000006d0
        /*01b8*/ 	.word	0x000000ff
        /*01bc*/ 	.word	0x00000030
        /*01c0*/ 	.short	0x0100
        /*01c2*/ 	.byte	0x08
	.zero		1


	//   ....[13]....
        /*01c4*/ 	.word	0x000006e0
        /*01c8*/ 	.word	0x000000ff
        /*01cc*/ 	.word	0x000000c0
        /*01d0*/ 	.short	0x0100
        /*01d2*/ 	.byte	0x08
	.zero		1


	//   ....[14]....
        /*01d4*/ 	.word	0x000006f0
        /*01d8*/ 	.word	0x000000ff
        /*01dc*/ 	.word	0x00000038
        /*01e0*/ 	.short	0x0100
        /*01e2*/ 	.byte	0x08
	.zero		1


	//   ....[15]....
        /*01e4*/ 	.word	0x00000700
        /*01e8*/ 	.word	0x000000ff
        /*01ec*/ 	.word	0x000000c8
        /*01f0*/ 	.short	0x0100
        /*01f2*/ 	.byte	0x08
	.zero		1


	//   ....[16]....
        /*01f4*/ 	.word	0x00000710
        /*01f8*/ 	.word	0x000000ff
        /*01fc*/ 	.word	0x00000040
        /*0200*/ 	.short	0x0100
        /*0202*/ 	.byte	0x08
	.zero		1


	//   ....[17]....
        /*0204*/ 	.word	0x00000720
        /*0208*/ 	.word	0x000000ff
        /*020c*/ 	.word	0x000000d0
        /*0210*/ 	.short	0x0100
        /*0212*/ 	.byte	0x08
	.zero		1


	//   ....[18]....
        /*0214*/ 	.word	0x00000730
        /*0218*/ 	.word	0x000000ff
        /*021c*/ 	.word	0x00000048
        /*0220*/ 	.short	0x0100
        /*0222*/ 	.byte	0x08
	.zero		1


	//   ....[19]....
        /*0224*/ 	.word	0x00000740
        /*0228*/ 	.word	0x000000ff
        /*022c*/ 	.word	0x000000d8
        /*0230*/ 	.short	0x0100
        /*0232*/ 	.byte	0x08
	.zero		1


	//   ....[20]....
        /*0234*/ 	.word	0x00000750
        /*0238*/ 	.word	0x000000ff
        /*023c*/ 	.word	0x00000050
        /*0240*/ 	.short	0x0100
        /*0242*/ 	.byte	0x08
	.zero		1


	//   ....[21]....
        /*0244*/ 	.word	0x00000760
        /*0248*/ 	.word	0x000000ff
        /*024c*/ 	.word	0x000000e0
        /*0250*/ 	.short	0x0100
        /*0252*/ 	.byte	0x08
	.zero		1


	//   ....[22]....
        /*0254*/ 	.word	0x00000770
        /*0258*/ 	.word	0x000000ff
        /*025c*/ 	.word	0x00000058
        /*0260*/ 	.short	0x0100
        /*0262*/ 	.byte	0x08
	.zero		1


	//   ....[23]....
        /*0264*/ 	.word	0x00000780
        /*0268*/ 	.word	0x000000ff
        /*026c*/ 	.word	0x000000e8
        /*0270*/ 	.short	0x0100
        /*0272*/ 	.byte	0x08
	.zero		1


	//   ....[24]....
        /*0274*/ 	.word	0x00000790
        /*0278*/ 	.word	0x000000ff
        /*027c*/ 	.word	0x00000060
        /*0280*/ 	.short	0x0100
        /*0282*/ 	.byte	0x08
	.zero		1


	//   ....[25]....
        /*0284*/ 	.word	0x000007a0
        /*0288*/ 	.word	0x000000ff
        /*028c*/ 	.word	0x000000f0
        /*0290*/ 	.short	0x0100
        /*0292*/ 	.byte	0x08
	.zero		1


	//   ....[26]....
        /*0294*/ 	.word	0x000007b0
        /*0298*/ 	.word	0x000000ff
        /*029c*/ 	.word	0x00000068
        /*02a0*/ 	.short	0x0100
        /*02a2*/ 	.byte	0x08
	.zero		1


	//   ....[27]....
        /*02a4*/ 	.word	0x000007c0
        /*02a8*/ 	.word	0x000000ff
        /*02ac*/ 	.word	0x000000f8
        /*02b0*/ 	.short	0x0100
        /*02b2*/ 	.byte	0x08
	.zero		1


	//   ....[28]....
        /*02b4*/ 	.word	0x000007d0
        /*02b8*/ 	.word	0x000000ff
        /*02bc*/ 	.word	0x00000070
        /*02c0*/ 	.short	0x0100
        /*02c2*/ 	.byte	0x08
	.zero		1


	//   ....[29]....
        /*02c4*/ 	.word	0x000007e0
        /*02c8*/ 	.word	0x000000ff
        /*02cc*/ 	.word	0x00000100
        /*02d0*/ 	.short	0x0100
        /*02d2*/ 	.byte	0x08
	.zero		1


	//   ....[30]....
        /*02d4*/ 	.word	0x000007f0
        /*02d8*/ 	.word	0x000000ff
        /*02dc*/ 	.word	0x00000078
        /*02e0*/ 	.short	0x0100
        /*02e2*/ 	.byte	0x08
	.zero		1


	//   ....[31]....
        /*02e4*/ 	.word	0x00000800
        /*02e8*/ 	.word	0x000000ff
        /*02ec*/ 	.word	0x00000108
        /*02f0*/ 	.short	0x0100
        /*02f2*/ 	.byte	0x08
	.zero		1


	//   ....[32]....
        /*02f4*/ 	.word	0x00000810
        /*02f8*/ 	.word	0x000000ff
        /*02fc*/ 	.word	0x00000080
        /*0300*/ 	.short	0x0100
        /*0302*/ 	.byte	0x08
	.zero		1


	//   ....[33]....
        /*0304*/ 	.word	0x00000820
        /*0308*/ 	.word	0x000000ff
        /*030c*/ 	.word	0x00000110
        /*0310*/ 	.short	0x0100
        /*0312*/ 	.byte	0x08
	.zero		1


	//   ....[34]....
        /*0314*/ 	.word	0x00000830
        /*0318*/ 	.word	0x000000ff
        /*031c*/ 	.word	0x00000088
        /*0320*/ 	.short	0x0100
        /*0322*/ 	.byte	0x08
	.zero		1


	//   ....[35]....
        /*0324*/ 	.word	0x00000840
        /*0328*/ 	.word	0x000000ff
        /*032c*/ 	.word	0x00000118
        /*0330*/ 	.short	0x0100
        /*0332*/ 	.byte	0x08
	.zero		1


	//   ....[36]....
        /*0334*/ 	.word	0x00000970
        /*0338*/ 	.word	0x000000ff
        /*033c*/ 	.word	0x00000120
        /*0340*/ 	.short	0x0100
        /*0342*/ 	.byte	0x09
	.zero		1


	//   ....[37]....
        /*0344*/ 	.word	0x00000980
        /*0348*/ 	.word	0x000000ff
        /*034c*/ 	.word	0x00000128
        /*0350*/ 	.short	0x0100
        /*0352*/ 	.byte	0x09
	.zero		1


	//   ....[38]....
        /*0354*/ 	.word	0x00000a60
        /*0358*/ 	.word	0x000000ff
        /*035c*/ 	.word	0x00000130
        /*0360*/ 	.short	0x0100
        /*0362*/ 	.byte	0x08
	.zero		1


	//   ....[39]....
        /*0364*/ 	.word	0x00000a70
        /*0368*/ 	.word	0x000000ff
        /*036c*/ 	.word	0x00000138
        /*0370*/ 	.short	0x0100
        /*0372*/ 	.byte	0x08
	.zero		1


	//   ....[40]....
        /*0374*/ 	.word	0x00000ba0
        /*0378*/ 	.word	0x000000ff
        /*037c*/ 	.word	0x00000140
        /*0380*/ 	.short	0x0100
        /*0382*/ 	.byte	0x08
	.zero		1


	//   ....[41]....
        /*0384*/ 	.word	0x00000bb0
        /*0388*/ 	.word	0x000000ff
        /*038c*/ 	.word	0x00000150
        /*0390*/ 	.short	0x0100
        /*0392*/ 	.byte	0x08
	.zero		1


	//   ....[42]....
        /*0394*/ 	.word	0x00000bc0
        /*0398*/ 	.word	0x000000ff
        /*039c*/ 	.word	0x00000148
        /*03a0*/ 	.short	0x0100
        /*03a2*/ 	.byte	0x08
	.zero		1


	//   ....[43]....
        /*03a4*/ 	.word	0x00000bd0
        /*03a8*/ 	.word	0x000000ff
        /*03ac*/ 	.word	0x00000158
        /*03b0*/ 	.short	0x0100
        /*03b2*/ 	.byte	0x08
	.zero		1


	//   ....[44]....
        /*03b4*/ 	.word	0x00000cf0
        /*03b8*/ 	.word	0x000000ff
        /*03bc*/ 	.word	0x00000160
        /*03c0*/ 	.short	0x0100
        /*03c2*/ 	.byte	0x09
	.zero		1


	//   ....[45]....
        /*03c4*/ 	.word	0x00000d00
        /*03c8*/ 	.word	0x000000ff
        /*03cc*/ 	.word	0x00000180
        /*03d0*/ 	.short	0x0100
        /*03d2*/ 	.byte	0x09
	.zero		1


	//   ....[46]....
        /*03d4*/ 	.word	0x00000d10
        /*03d8*/ 	.word	0x000000ff
        /*03dc*/ 	.word	0x00000168
        /*03e0*/ 	.short	0x0100
        /*03e2*/ 	.byte	0x09
	.zero		1


	//   ....[47]....
        /*03e4*/ 	.word	0x00000d20
        /*03e8*/ 	.word	0x000000ff
        /*03ec*/ 	.word	0x00000188
        /*03f0*/ 	.short	0x0100
        /*03f2*/ 	.byte	0x09
	.zero		1


	//   ....[48]....
        /*03f4*/ 	.word	0x00000d30
        /*03f8*/ 	.word	0x000000ff
        /*03fc*/ 	.word	0x00000170
        /*0400*/ 	.short	0x0100
        /*0402*/ 	.byte	0x09
	.zero		1


	//   ....[49]....
        /*0404*/ 	.word	0x00000d40
        /*0408*/ 	.word	0x000000ff
        /*040c*/ 	.word	0x00000190
        /*0410*/ 	.short	0x0100
        /*0412*/ 	.byte	0x09
	.zero		1


	//   ....[50]....
        /*0414*/ 	.word	0x00000d50
        /*0418*/ 	.word	0x000000ff
        /*041c*/ 	.word	0x00000178
        /*0420*/ 	.short	0x0100
        /*0422*/ 	.byte	0x09
	.zero		1


	//   ....[51]....
        /*0424*/ 	.word	0x00000d60
        /*0428*/ 	.word	0x000000ff
        /*042c*/ 	.word	0x00000198
        /*0430*/ 	.short	0x0100
        /*0432*/ 	.byte	0x09
	.zero		1


	//   ....[52]....
        /*0434*/ 	.word	0x00000e50
        /*0438*/ 	.word	0x000000ff
        /*043c*/ 	.word	0x000001a0
        /*0440*/ 	.short	0x0100
        /*0442*/ 	.byte	0x08
	.zero		1


	//   ....[53]....
        /*0444*/ 	.word	0x00000e60
        /*0448*/ 	.word	0x000000ff
        /*044c*/ 	.word	0x000001b0
        /*0450*/ 	.short	0x0100
        /*0452*/ 	.byte	0x08
	.zero		1


	//   ....[54]....
        /*0454*/ 	.word	0x00000e70
        /*0458*/ 	.word	0x000000ff
        /*045c*/ 	.word	0x000001a8
        /*0460*/ 	.short	0x0100
        /*0462*/ 	.byte	0x08
	.zero		1


	//   ....[55]....
        /*0464*/ 	.word	0x00000e80
        /*0468*/ 	.word	0x000000ff
        /*046c*/ 	.word	0x000001b8
        /*0470*/ 	.short	0x0100
        /*0472*/ 	.byte	0x08
	.zero		1


	//   ....[56]....
        /*0474*/ 	.word	0x00000f70
        /*0478*/ 	.word	0x000000ff
        /*047c*/ 	.word	0x000001c0
        /*0480*/ 	.short	0x0100
        /*0482*/ 	.byte	0x06
	.zero		1


	//   ....[57]....
        /*0484*/ 	.word	0x00001980
        /*0488*/ 	.word	0x00000003
        /*048c*/ 	.word	0x000001b0
        /*0490*/ 	.short	0x010a
        /*0492*/ 	.byte	0xff
	.zero		1


	//   ....[58]....
        /*0494*/ 	.word	0x000019b0
        /*0498*/ 	.word	0x00000003
        /*049c*/ 	.word	0x000001a0
        /*04a0*/ 	.short	0x0101
        /*04a2*/ 	.byte	0xff
	.zero		1


	//   ....[59]....
        /*04a4*/ 	.word	0x00001ab0
        /*04a8*/ 	.word	0x000000ff
        /*04ac*/ 	.word	0x00000090
        /*04b0*/ 	.short	0x010a
        /*04b2*/ 	.byte	0x08
	.zero		1


	//   ....[60]....
        /*04b4*/ 	.word	0x00001b80
        /*04b8*/ 	.word	0x000000ff
        /*04bc*/ 	.word	0x00000090
        /*04c0*/ 	.short	0x010a
        /*04c2*/ 	.byte	0x21
	.zero		1


	//   ....[61]....
        /*04c4*/ 	.word	0x00001d30
        /*04c8*/ 	.word	0x000000ff
        /*04cc*/ 	.word	0x00000090
        /*04d0*/ 	.short	0x010a
        /*04d2*/ 	.byte	0x08
	.zero		1


	//   ....[62]....
        /*04d4*/ 	.word	0x00001e30
        /*04d8*/ 	.word	0x000000ff
        /*04dc*/ 	.word	0x00000138
        /*04e0*/ 	.short	0x0101
        /*04e2*/ 	.byte	0x04
	.zero		1


	//   ....[63]....
        /*04e4*/ 	.word	0x00001e50
        /*04e8*/ 	.word	0x000000ff
        /*04ec*/ 	.word	0x00000090
        /*04f0*/ 	.short	0x010a
        /*04f2*/ 	.byte	0x08
	.zero		1


	//   ....[64]....
        /*04f4*/ 	.word	0x00001ed0
        /*04f8*/ 	.word	0x000000ff
        /*04fc*/ 	.word	0x00000090
        /*0500*/ 	.short	0x010a
        /*0502*/ 	.byte	0x11
	.zero		1


	//   ....[65]....
        /*0504*/ 	.word	0x00002060
        /*0508*/ 	.word	0x000000ff
        /*050c*/ 	.word	0x00000090
        /*0510*/ 	.short	0x010a
        /*0512*/ 	.byte	0x08
	.zero		1


	//   ....[66]....
        /*0514*/ 	.word	0x000021b0
        /*0518*/ 	.word	0x00000002
        /*051c*/ 	.word	0x00000140
        /*0520*/ 	.short	0x010a
        /*0522*/ 	.byte	0xff
	.zero		1


	//   ....[67]....
        /*0524*/ 	.word	0x00002270
        /*0528*/ 	.word	0x00000002
        /*052c*/ 	.word	0x00000000
        /*0530*/ 	.short	0x0101
        /*0532*/ 	.byte	0xff
	.zero		1


	//   ....[68]....
        /*0534*/ 	.word	0x000027d0
        /*0538*/ 	.word	0x000000ff
        /*053c*/ 	.word	0x00000000
        /*0540*/ 	.short	0x010a
        /*0542*/ 	.byte	0x05
	.zero		1


	//   ....[69]....
        /*0544*/ 	.word	0x00002860
        /*0548*/ 	.word	0x000000ff
        /*054c*/ 	.word	0x00000000
        /*0550*/ 	.short	0x010a
        /*0552*/ 	.byte	0x05
	.zero		1


	//   ....[70]....
        /*0554*/ 	.word	0x000028f0
        /*0558*/ 	.word	0x000000ff
        /*055c*/ 	.word	0x00000000
        /*0560*/ 	.short	0x010a
        /*0562*/ 	.byte	0x05
	.zero		1


	//   ....[71]....
        /*0564*/ 	.word	0x00002980
        /*0568*/ 	.word	0x000000ff
        /*056c*/ 	.word	0x00000000
        /*0570*/ 	.short	0x010a
        /*0572*/ 	.byte	0x05
	.zero		1


	//   ....[72]....
        /*0574*/ 	.word	0x00002a10
        /*0578*/ 	.word	0x000000ff
        /*057c*/ 	.word	0x00000000
        /*0580*/ 	.short	0x010a
        /*0582*/ 	.byte	0x05
	.zero		1


	//   ....[73]....
        /*0584*/ 	.word	0x00002aa0
        /*0588*/ 	.word	0x000000ff
        /*058c*/ 	.word	0x00000000
        /*0590*/ 	.short	0x010a
        /*0592*/ 	.byte	0x05
	.zero		1


	//   ....[74]....
        /*0594*/ 	.word	0x00002b30
        /*0598*/ 	.word	0x000000ff
        /*059c*/ 	.word	0x00000000
        /*05a0*/ 	.short	0x010a
        /*05a2*/ 	.byte	0x05
	.zero		1


	//   ....[75]....
        /*05a4*/ 	.word	0x00002bc0
        /*05a8*/ 	.word	0x000000ff
        /*05ac*/ 	.word	0x00000000
        /*05b0*/ 	.short	0x010a
        /*05b2*/ 	.byte	0x05
	.zero		1


	//   ....[76]....
        /*05b4*/ 	.word	0x00002c50
        /*05b8*/ 	.word	0x000000ff
        /*05bc*/ 	.word	0x00000000
        /*05c0*/ 	.short	0x010a
        /*05c2*/ 	.byte	0x05
	.zero		1


	//   ....[77]....
        /*05c4*/ 	.word	0x00002ce0
        /*05c8*/ 	.word	0x000000ff
        /*05cc*/ 	.word	0x00000000
        /*05d0*/ 	.short	0x010a
        /*05d2*/ 	.byte	0x05
	.zero		1


	//   ....[78]....
        /*05d4*/ 	.word	0x00002d70
        /*05d8*/ 	.word	0x000000ff
        /*05dc*/ 	.word	0x00000000
        /*05e0*/ 	.short	0x010a
        /*05e2*/ 	.byte	0x05
	.zero		1


	//   ....[79]....
        /*05e4*/ 	.word	0x00002e00
        /*05e8*/ 	.word	0x000000ff
        /*05ec*/ 	.word	0x00000000
        /*05f0*/ 	.short	0x010a
        /*05f2*/ 	.byte	0x05
	.zero		1


	//   ....[80]....
        /*05f4*/ 	.word	0x00002e90
        /*05f8*/ 	.word	0x000000ff
        /*05fc*/ 	.word	0x00000000
        /*0600*/ 	.short	0x010a
        /*0602*/ 	.byte	0x05
	.zero		1


	//   ....[81]....
        /*0604*/ 	.word	0x00002f20
        /*0608*/ 	.word	0x000000ff
        /*060c*/ 	.word	0x00000000
        /*0610*/ 	.short	0x010a
        /*0612*/ 	.byte	0x05
	.zero		1


	//   ....[82]....
        /*0614*/ 	.word	0x00002fb0
        /*0618*/ 	.word	0x000000ff
        /*061c*/ 	.word	0x00000000
        /*0620*/ 	.short	0x010a
        /*0622*/ 	.byte	0x05
	.zero		1


	//   ....[83]....
        /*0624*/ 	.word	0x00003040
        /*0628*/ 	.word	0x000000ff
        /*062c*/ 	.word	0x00000000
        /*0630*/ 	.short	0x010a
        /*0632*/ 	.byte	0x05
	.zero		1


	//   ....[84]....
        /*0634*/ 	.word	0x000030d0
        /*0638*/ 	.word	0x000000ff
        /*063c*/ 	.word	0x00000000
        /*0640*/ 	.short	0x010a
        /*0642*/ 	.byte	0x05
	.zero		1


	//   ....[85]....
        /*0644*/ 	.word	0x00003170
        /*0648*/ 	.word	0x00000000
        /*064c*/ 	.word	0x00000000
        /*0650*/ 	.short	0x010a
        /*0652*/ 	.byte	0xff
	.zero		1


	//   ....[86]....
        /*0654*/ 	.word	0x000032a0
        /*0658*/ 	.word	0x00000000
        /*065c*/ 	.word	0x000001a0
        /*0660*/ 	.short	0x010a
        /*0662*/ 	.byte	0xff
	.zero		1


	//   ....[87]....
        /*0664*/ 	.word	0x00003310
        /*0668*/ 	.word	0x00000004
        /*066c*/ 	.word	0x00000000
        /*0670*/ 	.short	0x0101
        /*0672*/ 	.byte	0xff
	.zero		1


	//   ....[88]....
        /*0674*/ 	.word	0x00003330
        /*0678*/ 	.word	0x000000ff
        /*067c*/ 	.word	0x00000150
        /*0680*/ 	.short	0x010a
        /*0682*/ 	.byte	0x05
	.zero		1


	//   ....[89]....
        /*0684*/ 	.word	0x00003450
        /*0688*/ 	.word	0x00000000
        /*068c*/ 	.word	0x00000140
        /*0690*/ 	.short	0x010a
        /*0692*/ 	.byte	0xff
	.zero		1


	//   ....[90]....
        /*0694*/ 	.word	0x00003550
        /*0698*/ 	.word	0x00000000
        /*069c*/ 	.word	0x00000000
        /*06a0*/ 	.short	0x0101
        /*06a2*/ 	.byte	0xff
	.zero		1


	//   ....[91]....
        /*06a4*/ 	.word	0x000035e0
        /*06a8*/ 	.word	0x000000ff
        /*06ac*/ 	.word	0x00000150
        /*06b0*/ 	.short	0x0106
        /*06b2*/ 	.byte	0x05
	.zero		1


	//   ....[92]....
        /*06b4*/ 	.word	0x00003600
        /*06b8*/ 	.word	0x000000ff
        /*06bc*/ 	.word	0x00000150
        /*06c0*/ 	.short	0x010a
        /*06c2*/ 	.byte	0x05
	.zero		1


	//   ....[93]....
        /*06c4*/ 	.word	0x00003690
        /*06c8*/ 	.word	0x000000ff
        /*06cc*/ 	.word	0x00000150
        /*06d0*/ 	.short	0x0106
        /*06d2*/ 	.byte	0x04
	.zero		1


	//   ....[94]....
        /*06d4*/ 	.word	0x000036d0
        /*06d8*/ 	.word	0x00000000
        /*06dc*/ 	.word	0x00000150
        /*06e0*/ 	.short	0x010a
        /*06e2*/ 	.byte	0xff
	.zero		1


	//   ....[95]....
        /*06e4*/ 	.word	0x00003910
        /*06e8*/ 	.word	0x000000ff
        /*06ec*/ 	.word	0x00000008
        /*06f0*/ 	.short	0x010a
        /*06f2*/ 	.byte	0x06
	.zero		1


	//   ....[96]....
        /*06f4*/ 	.word	0x00003930
        /*06f8*/ 	.word	0x000000ff
        /*06fc*/ 	.word	0x00000008
        /*0700*/ 	.short	0x010a
        /*0702*/ 	.byte	0x06
	.zero		1


	//   ....[97]....
        /*0704*/ 	.word	0x00003ac0
        /*0708*/ 	.word	0x000000ff
        /*070c*/ 	.word	0x00000008
        /*0710*/ 	.short	0x010a
        /*0712*/ 	.byte	0x06
	.zero		1


	//   ....[98]....
        /*0714*/ 	.word	0x00003ae0
        /*0718*/ 	.word	0x000000ff
        /*071c*/ 	.word	0x00000008
        /*0720*/ 	.short	0x010a
        /*0722*/ 	.byte	0x06
	.zero		1


	//   ....[99]....
        /*0724*/ 	.word	0x00003ba0
        /*0728*/ 	.word	0x000000ff
        /*072c*/ 	.word	0x00000000
        /*0730*/ 	.short	0x0101
        /*0732*/ 	.byte	0x07
	.zero		1


	//   ....[100]....
        /*0734*/ 	.word	0x00003ee0
        /*0738*/ 	.word	0x00000000
        /*073c*/ 	.word	0x00000140
        /*0740*/ 	.short	0x010a
        /*0742*/ 	.byte	0xff
	.zero		1


	//   ....[101]....
        /*0744*/ 	.word	0x00003fa0
        /*0748*/ 	.word	0x00000000
        /*074c*/ 	.word	0x00000000
        /*0750*/ 	.short	0x0101
        /*0752*/ 	.byte	0xff
	.zero		1


	//   ....[102]....
        /*0754*/ 	.word	0x00004060
        /*0758*/ 	.word	0x000000ff
        /*075c*/ 	.word	0x00000000
        /*0760*/ 	.short	0x010a
        /*0762*/ 	.byte	0x08
	.zero		1


	//   ....[103]....
        /*0764*/ 	.word	0x00004070
        /*0768*/ 	.word	0x000000ff
        /*076c*/ 	.word	0x00000180
        /*0770*/ 	.short	0x010a
        /*0772*/ 	.byte	0x09
	.zero		1


	//   ....[104]....
        /*0774*/ 	.word	0x00004120
        /*0778*/ 	.word	0x000000ff
        /*077c*/ 	.word	0x00000000
        /*0780*/ 	.short	0x010a
        /*0782*/ 	.byte	0x08
	.zero		1


	//   ....[105]....
        /*0784*/ 	.word	0x00004250
        /*0788*/ 	.word	0x000000ff
        /*078c*/ 	.word	0x00000000
        /*0790*/ 	.short	0x010a
        /*0792*/ 	.byte	0x1e
	.zero		1


	//   ....[106]....
        /*0794*/ 	.word	0x00004550
        /*0798*/ 	.word	0x000000ff
        /*079c*/ 	.word	0x00000000
        /*07a0*/ 	.short	0x010a
        /*07a2*/ 	.byte	0x08
	.zero		1


	//   ....[107]....
        /*07a4*/ 	.word	0x000045e0
        /*07a8*/ 	.word	0x000000ff
        /*07ac*/ 	.word	0x00000000
        /*07b0*/ 	.short	0x010a
        /*07b2*/ 	.byte	0x08
	.zero		1


	//   ....[108]....
        /*07b4*/ 	.word	0x00004670
        /*07b8*/ 	.word	0x000000ff
        /*07bc*/ 	.word	0x00000000
        /*07c0*/ 	.short	0x010a
        /*07c2*/ 	.byte	0x08
	.zero		1


	//   ....[109]....
        /*07c4*/ 	.word	0x00004710
        /*07c8*/ 	.word	0x00000000
        /*07cc*/ 	.word	0x00000000
        /*07d0*/ 	.short	0x010a
        /*07d2*/ 	.byte	0xff
	.zero		1


	//   ....[110]....
        /*07d4*/ 	.word	0x00004750
        /*07d8*/ 	.word	0x00000000
        /*07dc*/ 	.word	0x00000000
        /*07e0*/ 	.short	0x010a
        /*07e2*/ 	.byte	0xff
	.zero		1


	//   ....[111]....
        /*07e4*/ 	.word	0x000047c0
        /*07e8*/ 	.word	0x000000ff
        /*07ec*/ 	.word	0x00000000
        /*07f0*/ 	.short	0x0101
        /*07f2*/ 	.byte	0x05
	.zero		1


	//   ....[112]....
        /*07f4*/ 	.word	0x00004800
        /*07f8*/ 	.word	0x000000ff
        /*07fc*/ 	.word	0x000001c0
        /*0800*/ 	.short	0x010a
        /*0802*/ 	.byte	0x07
	.zero		1


	//   ....[113]....
        /*0804*/ 	.word	0x00004850
        /*0808*/ 	.word	0x000000ff
        /*080c*/ 	.word	0x00000000
        /*0810*/ 	.short	0x0101
        /*0812*/ 	.byte	0x05
	.zero		1


	//   ....[114]....
        /*0814*/ 	.word	0x00004c60
        /*0818*/ 	.word	0x00000000
        /*081c*/ 	.word	0x00000140
        /*0820*/ 	.short	0x010a
        /*0822*/ 	.byte	0xff
	.zero		1


	//   ....[115]....
        /*0824*/ 	.word	0x00004d50
        /*0828*/ 	.word	0x00000000
        /*082c*/ 	.word	0x00000000
        /*0830*/ 	.short	0x0101
        /*0832*/ 	.byte	0xff
	.zero		1


	//   ....[116]....
        /*0834*/ 	.word	0x00005070
        /*0838*/ 	.word	0x000000ff
        /*083c*/ 	.word	0x00000138
        /*0840*/ 	.short	0x010a
        /*0842*/ 	.byte	0x06
	.zero		1


	//   ....[117]....
        /*0844*/ 	.word	0x000051f0
        /*0848*/ 	.word	0x000000ff
        /*084c*/ 	.word	0x00000128
        /*0850*/ 	.short	0x010a
        /*0852*/ 	.byte	0x06
	.zero		1


	//   ....[118]....
        /*0854*/ 	.word	0x00005520
        /*0858*/ 	.word	0x000000ff
        /*085c*/ 	.word	0x00000120
        /*0860*/ 	.short	0x010b
        /*0862*/ 	.byte	0x06
	.zero		1


	//   ....[119]....
        /*0864*/ 	.word	0x00005540
        /*0868*/ 	.word	0x000000ff
        /*086c*/ 	.word	0x00000000
        /*0870*/ 	.short	0x0101
        /*0872*/ 	.byte	0x25
	.zero		1


	//   ....[120]....
        /*0874*/ 	.word	0x00005580
        /*0878*/ 	.word	0x00000000
        /*087c*/ 	.word	0x00000128
        /*0880*/ 	.short	0x010a
        /*0882*/ 	.byte	0xff
	.zero		1


	//   ....[121]....
        /*0884*/ 	.word	0x000058f0
        /*0888*/ 	.word	0x00000000
        /*088c*/ 	.word	0x00000140
        /*0890*/ 	.short	0x010a
        /*0892*/ 	.byte	0xff
	.zero		1


	//   ....[122]....
        /*0894*/ 	.word	0x00005a00
        /*0898*/ 	.word	0x00000000
        /*089c*/ 	.word	0x00000000
        /*08a0*/ 	.short	0x0101
        /*08a2*/ 	.byte	0xff
	.zero		1


	//   ....[123]....
        /*08a4*/ 	.word	0x00006370
        /*08a8*/ 	.word	0x000000ff
        /*08ac*/ 	.word	0x00000120
        /*08b0*/ 	.short	0x010a
        /*08b2*/ 	.byte	0x2b
	.zero		1


	//   ....[124]....
        /*08b4*/ 	.word	0x00006380
        /*08b8*/ 	.word	0x00000071
        /*08bc*/ 	.word	0x00000160
        /*08c0*/ 	.short	0x010a
        /*08c2*/ 	.byte	0xff
	.zero		1


	//   ....[125]....
        /*08c4*/ 	.word	0x000064d0
        /*08c8*/ 	.word	0x000000ff
        /*08cc*/ 	.word	0x00000120
        /*08d0*/ 	.short	0x010a
        /*08d2*/ 	.byte	0x2b
	.zero		1


	//   ....[126]....
        /*08d4*/ 	.word	0x000065b0
        /*08d8*/ 	.word	0x000000ff
        /*08dc*/ 	.word	0x00000000
        /*08e0*/ 	.short	0x0101
        /*08e2*/ 	.byte	0x04
	.zero		1


	//   ....[127]....
        /*08e4*/ 	.word	0x00006610
        /*08e8*/ 	.word	0x00000071
        /*08ec*/ 	.word	0x00000160
        /*08f0*/ 	.short	0x010a
        /*08f2*/ 	.byte	0xff
	.zero		1


	//   ....[128]....
        /*08f4*/ 	.word	0x000068b0
        /*08f8*/ 	.word	0x00000071
        /*08fc*/ 	.word	0x00000000
        /*0900*/ 	.short	0x0101
        /*0902*/ 	.byte	0xff
	.zero		1


	//   ....[129]....
        /*0904*/ 	.word	0x00007250
        /*0908*/ 	.word	0x00000003
        /*090c*/ 	.word	0x000001b0
        /*0910*/ 	.short	0x010a
        /*0912*/ 	.byte	0xff
	.zero		1


	//   ....[130]....
        /*0914*/ 	.word	0x000072b0
        /*0918*/ 	.word	0x00000002
        /*091c*/ 	.word	0x00000090
        /*0920*/ 	.short	0x010a
        /*0922*/ 	.byte	0xff
	.zero		1


	//   ....[131]....
        /*0924*/ 	.word	0x00007310
        /*0928*/ 	.word	0x00000002
        /*092c*/ 	.word	0x00000090
        /*0930*/ 	.short	0x010a
        /*0932*/ 	.byte	0xff
	.zero		1


	//   ....[132]....
        /*0934*/ 	.word	0x00007360
        /*0938*/ 	.word	0x00000002
        /*093c*/ 	.word	0x00000140
        /*0940*/ 	.short	0x010a
        /*0942*/ 	.byte	0xff
	.zero		1


	//   ....[133]....
        /*0944*/ 	.word	0x000073c0
        /*0948*/ 	.word	0x00000000
        /*094c*/ 	.word	0x00000000
        /*0950*/ 	.short	0x010a
        /*0952*/ 	.byte	0xff
	.zero		1


	//   ....[134]....
        /*0954*/ 	.word	0x00007420
        /*0958*/ 	.word	0x00000000
        /*095c*/ 	.word	0x00000000
        /*0960*/ 	.short	0x010a
        /*0962*/ 	.byte	0xff
	.zero		1


	//   ....[135]....
        /*0964*/ 	.word	0x00007480
        /*0968*/ 	.word	0x00000000
        /*096c*/ 	.word	0x00000000
        /*0970*/ 	.short	0x010a
        /*0972*/ 	.byte	0xff
	.zero		1


	//   ....[136]....
        /*0974*/ 	.word	0x000074e0
        /*0978*/ 	.word	0x00000000
        /*097c*/ 	.word	0x00000000
        /*0980*/ 	.short	0x010a
        /*0982*/ 	.byte	0xff
	.zero		1


	//   ....[137]....
        /*0984*/ 	.word	0x00007540
        /*0988*/ 	.word	0x00000000
        /*098c*/ 	.word	0x00000000
        /*0990*/ 	.short	0x010a
        /*0992*/ 	.byte	0xff
	.zero		1


	//   ....[138]....
        /*0994*/ 	.word	0x000075a0
        /*0998*/ 	.word	0x00000000
        /*099c*/ 	.word	0x00000000
        /*09a0*/ 	.short	0x010a
        /*09a2*/ 	.byte	0xff
	.zero		1


	//   ....[139]....
        /*09a4*/ 	.word	0x00007600
        /*09a8*/ 	.word	0x00000000
        /*09ac*/ 	.word	0x00000000
        /*09b0*/ 	.short	0x010a
        /*09b2*/ 	.byte	0xff
	.zero		1


	//   ....[140]....
        /*09b4*/ 	.word	0x00007660
        /*09b8*/ 	.word	0x00000000
        /*09bc*/ 	.word	0x00000000
        /*09c0*/ 	.short	0x010a
        /*09c2*/ 	.byte	0xff
	.zero		1


	//   ....[141]....
        /*09c4*/ 	.word	0x000076c0
        /*09c8*/ 	.word	0x00000000
        /*09cc*/ 	.word	0x00000000
        /*09d0*/ 	.short	0x010a
        /*09d2*/ 	.byte	0xff
	.zero		1


	//   ....[142]....
        /*09d4*/ 	.word	0x00007720
        /*09d8*/ 	.word	0x00000000
        /*09dc*/ 	.word	0x00000000
        /*09e0*/ 	.short	0x010a
        /*09e2*/ 	.byte	0xff
	.zero		1


	//   ....[143]....
        /*09e4*/ 	.word	0x00007780
        /*09e8*/ 	.word	0x00000000
        /*09ec*/ 	.word	0x00000000
        /*09f0*/ 	.short	0x010a
        /*09f2*/ 	.byte	0xff
	.zero		1


	//   ....[144]....
        /*09f4*/ 	.word	0x000077e0
        /*09f8*/ 	.word	0x00000000
        /*09fc*/ 	.word	0x00000000
        /*0a00*/ 	.short	0x010a
        /*0a02*/ 	.byte	0xff
	.zero		1


	//   ....[145]....
        /*0a04*/ 	.word	0x00007840
        /*0a08*/ 	.word	0x00000000
        /*0a0c*/ 	.word	0x00000000
        /*0a10*/ 	.short	0x010a
        /*0a12*/ 	.byte	0xff
	.zero		1


	//   ....[146]....
        /*0a14*/ 	.word	0x000078a0
        /*0a18*/ 	.word	0x00000000
        /*0a1c*/ 	.word	0x00000000
        /*0a20*/ 	.short	0x010a
        /*0a22*/ 	.byte	0xff
	.zero		1


	//   ....[147]....
        /*0a24*/ 	.word	0x00007900
        /*0a28*/ 	.word	0x00000000
        /*0a2c*/ 	.word	0x00000000
        /*0a30*/ 	.short	0x010a
        /*0a32*/ 	.byte	0xff
	.zero		1


	//   ....[148]....
        /*0a34*/ 	.word	0x00007960
        /*0a38*/ 	.word	0x00000000
        /*0a3c*/ 	.word	0x00000000
        /*0a40*/ 	.short	0x010a
        /*0a42*/ 	.byte	0xff
	.zero		1


	//   ....[149]....
        /*0a44*/ 	.word	0x000079c0
        /*0a48*/ 	.word	0x00000000
        /*0a4c*/ 	.word	0x00000000
        /*0a50*/ 	.short	0x010a
        /*0a52*/ 	.byte	0xff
	.zero		1


	//   ....[150]....
        /*0a54*/ 	.word	0x00007a10
        /*0a58*/ 	.word	0x00000000
        /*0a5c*/ 	.word	0x000001a0
        /*0a60*/ 	.short	0x010a
        /*0a62*/ 	.byte	0xff
	.zero		1


	//   ....[151]....
        /*0a64*/ 	.word	0x00007a70
        /*0a68*/ 	.word	0x00000000
        /*0a6c*/ 	.word	0x00000150
        /*0a70*/ 	.short	0x010a
        /*0a72*/ 	.byte	0xff
	.zero		1


	//   ....[152]....
        /*0a74*/ 	.word	0x00007ac0
        /*0a78*/ 	.word	0x00000000
        /*0a7c*/ 	.word	0x00000140
        /*0a80*/ 	.short	0x010a
        /*0a82*/ 	.byte	0xff
	.zero		1


	//   ....[153]....
        /*0a84*/ 	.word	0x00007b20
        /*0a88*/ 	.word	0x00000000
        /*0a8c*/ 	.word	0x00000150
        /*0a90*/ 	.short	0x010a
        /*0a92*/ 	.byte	0xff
	.zero		1


	//   ....[154]....
        /*0a94*/ 	.word	0x00007b80
        /*0a98*/ 	.word	0x00000004
        /*0a9c*/ 	.word	0x00000008
        /*0aa0*/ 	.short	0x010a
        /*0aa2*/ 	.byte	0xff
	.zero		1


	//   ....[155]....
        /*0aa4*/ 	.word	0x00007c60
        /*0aa8*/ 	.word	0x00000002
        /*0aac*/ 	.word	0x00000008
        /*0ab0*/ 	.short	0x010a
        /*0ab2*/ 	.byte	0xff
	.zero		1


	//   ....[156]....
        /*0ab4*/ 	.word	0x00007cb0
        /*0ab8*/ 	.word	0x00000000
        /*0abc*/ 	.word	0x00000140
        /*0ac0*/ 	.short	0x010a
        /*0ac2*/ 	.byte	0xff
	.zero		1


	//   ....[157]....
        /*0ac4*/ 	.word	0x00007d10
        /*0ac8*/ 	.word	0x00000000
        /*0acc*/ 	.word	0x00000180
        /*0ad0*/ 	.short	0x010a
        /*0ad2*/ 	.byte	0xff
	.zero		1


	//   ....[158]....
        /*0ad4*/ 	.word	0x00007d70
        /*0ad8*/ 	.word	0x00000000
        /*0adc*/ 	.word	0x00000000
        /*0ae0*/ 	.short	0x010a
        /*0ae2*/ 	.byte	0xff
	.zero		1


	//   ....[159]....
        /*0ae4*/ 	.word	0x00007dd0
        /*0ae8*/ 	.word	0x00000000
        /*0aec*/ 	.word	0x00000000
        /*0af0*/ 	.short	0x010a
        /*0af2*/ 	.byte	0xff
	.zero		1


	//   ....[160]....
        /*0af4*/ 	.word	0x00007e30
        /*0af8*/ 	.word	0x00000000
        /*0afc*/ 	.word	0x00000000
        /*0b00*/ 	.short	0x010a
        /*0b02*/ 	.byte	0xff
	.zero		1


	//   ....[161]....
        /*0b04*/ 	.word	0x00007e90
        /*0b08*/ 	.word	0x00000000
        /*0b0c*/ 	.word	0x00000000
        /*0b10*/ 	.short	0x010a
        /*0b12*/ 	.byte	0xff
	.zero		1


	//   ....[162]....
        /*0b14*/ 	.word	0x00007ef0
        /*0b18*/ 	.word	0x00000000
        /*0b1c*/ 	.word	0x000001c0
        /*0b20*/ 	.short	0x010a
        /*0b22*/ 	.byte	0xff
	.zero		1


	//   ....[163]....
        /*0b24*/ 	.word	0x00007f40
        /*0b28*/ 	.word	0x00000000
        /*0b2c*/ 	.word	0x00000140
        /*0b30*/ 	.short	0x010a
        /*0b32*/ 	.byte	0xff
	.zero		1


	//   ....[164]....
        /*0b34*/ 	.word	0x00007fa0
        /*0b38*/ 	.word	0x00000000
        /*0b3c*/ 	.word	0x00000138
        /*0b40*/ 	.short	0x010a
        /*0b42*/ 	.byte	0xff
	.zero		1


	//   ....[165]....
        /*0b44*/ 	.word	0x00008000
        /*0b48*/ 	.word	0x00000003
        /*0b4c*/ 	.word	0x00000128
        /*0b50*/ 	.short	0x010a
        /*0b52*/ 	.byte	0xff
	.zero		1


	//   ....[166]....
        /*0b54*/ 	.word	0x00008050
        /*0b58*/ 	.word	0x00000000
        /*0b5c*/ 	.word	0x00000140
        /*0b60*/ 	.short	0x010a
        /*0b62*/ 	.byte	0xff
	.zero		1


	//   ....[167]....
        /*0b64*/ 	.word	0x000080b0
        /*0b68*/ 	.word	0x00000000
        /*0b6c*/ 	.word	0x00000120
        /*0b70*/ 	.short	0x010a
        /*0b72*/ 	.byte	0xff
	.zero		1


	//   ....[168]....
        /*0b74*/ 	.word	0x00008100
        /*0b78*/ 	.word	0x00000071
        /*0b7c*/ 	.word	0x00000160
        /*0b80*/ 	.short	0x010a
        /*0b82*/ 	.byte	0xff
	.zero		1


	//----- nvinfo : EIATTR_NUM_MBARRIERS
	.align		4
.L_47:
        /*0b84*/ 	.byte	0x03, 0x38
        /*0b86*/ 	.short	0x0039


	//----- nvinfo : EIATTR_EXIT_INSTR_OFFSETS
	.align		4
        /*0b88*/ 	.byte	0x04, 0x1c
        /*0b8a*/ 	.short	(.L_49 - .L_48)


	//   ....[0]....
.L_48:
        /*0b8c*/ 	.word	0x000031a0


	//   ....[1]....
        /*0b90*/ 	.word	0x000036a0


	//   ....[2]....
        /*0b94*/ 	.word	0x00003700


	//   ....[3]....
        /*0b98*/ 	.word	0x00004a80


	//   ....[4]....
        /*0b9c*/ 	.word	0x000055b0


	//   ....[5]....
        /*0ba0*/ 	.word	0x000055f0


	//   ....[6]....
        /*0ba4*/ 	.word	0x00007240


	//----- nvinfo : EIATTR_MAX_THREADS
	.align		4
.L_49:
        /*0ba8*/ 	.byte	0x04, 0x05
        /*0baa*/ 	.short	(.L_51 - .L_50)
.L_50:
        /*0bac*/ 	.word	0x00000100
        /*0bb0*/ 	.word	0x00000001
        /*0bb4*/ 	.word	0x00000001


	//----- nvinfo : EIATTR_CRS_STACK_SIZE
	.align		4
.L_51:
        /*0bb8*/ 	.byte	0x04, 0x1e
        /*0bba*/ 	.short	(.L_53 - .L_52)
.L_52:
        /*0bbc*/ 	.word	0x00000000


	//----- nvinfo : EIATTR_CBANK_PARAM_SIZE
	.align		4
.L_53:
        /*0bc0*/ 	.byte	0x03, 0x19
        /*0bc2*/ 	.short	0x0800


	//----- nvinfo : EIATTR_PARAM_CBANK
	.align		4
        /*0bc4*/ 	.byte	0x04, 0x0a
        /*0bc6*/ 	.short	(.L_55 - .L_54)
	.align		4
.L_54:
        /*0bc8*/ 	.word	index@(.nv.constant0._ZN7cutlass13device_kernelINS_4gemm6kernel13GemmUniversalIN4cute5tupleIJiiiiEEENS1_10collective13CollectiveMmaINS1_35MainloopSm100TmaUmmaWarpSpecializedILi18ELi2ELi4ENS5_IJNS4_1CILi2EEENSA_ILi1EEESC_EEEEENS5_IJNSA_ILi128EEENSA_ILi64EEESF_EEENS_12float_e5m2_tENS5_IJlSC_lEEESI_SJ_NS4_8TiledMMAINS4_8MMA_AtomIJNS4_10MMA_TraitsINS4_25SM100_MMA_F8F6F4_2x1SM_SSEJSI_SI_fSF_SG_NS4_17integral_constantINS4_4UMMA5MajorELSQ_0EEESR_NSO_INSP_7ScaleInELSS_0EEEST_EEEEEENS4_6LayoutINS5_IJSC_SC_SC_EEENS5_IJNSA_ILi0EEESY_SY_EEEEENS5_IJNS4_10UnderscoreES11_S11_EEEEENS4_18SM100_TMA_2SM_LOADENS4_14ComposedLayoutINS4_7SwizzleILi3ELi4ELi3EEENS4_18smem_ptr_flag_bitsILi8EEENSW_INS5_IJNSA_ILi8EEESF_EEENS5_IJSF_SC_EEEEEEEvNS4_8identityES14_S1E_vS1F_EENS_8epilogue10collective18CollectiveEpilogueINS1H_23Sm100TmaWarpSpecializedILi1ELi1ELi32ELb0ELb0EEEJNS5_IJSG_SG_SF_EEENS5_IJNSW_ISG_SC_EES1N_EEESI_SJ_SI_SJ_NS1H_6fusion15FusionCallbacksIS1L_NS1P_17LinearCombinationISI_fSI_fLNS_15FloatRoundStyleE2EEES1M_S1O_JEEENS4_5SM1004TMEM4LOAD26SM100_TMEM_LOAD_32dp32b32xENS4_13SM90_TMA_LOADENS15_INS16_ILi2ELi4ELi3EEES19_NSW_INS5_IJS1A_SG_EEENS5_IJSG_SC_EEEEEEENS4_39AutoVectorizingCopyWithAssumedAlignmentILi128EEENS4_14SM90_TMA_STOREES24_S26_S26_EEEvvEEEEvNT_6ParamsE)
        /*0bcc*/ 	.short	0x0380
        /*0bce*/ 	.short	0x0800


	//----- nvinfo : EIATTR_SW_WAR
	.align		4
.L_55:
        /*0bd0*/ 	.byte	0x04, 0x36
        /*0bd2*/ 	.short	(.L_57 - .L_56)
.L_56:
        /*0bd4*/ 	.word	0x00000008
.L_57:


//--------------------- .nv.callgraph             --------------------------
	.section	.nv.callgraph,"",@"SHT_CUDA_CALLGRAPH"
	.align	4
	.sectionentsize	8
	.align		4
        /*0000*/ 	.word	0x00000000
	.align		4
        /*0004*/ 	.word	0xffffffff
	.align		4
        /*0008*/ 	.word	index@(_ZN7cutlass13device_kernelINS_4gemm6kernel13GemmUniversalIN4cute5tupleIJiiiiEEENS1_10collective13CollectiveMmaINS1_35MainloopSm100TmaUmmaWarpSpecializedILi18ELi2ELi4ENS5_IJNS4_1CILi2EEENSA_ILi1EEESC_EEEEENS5_IJNSA_ILi128EEENSA_ILi64EEESF_EEENS_12float_e5m2_tENS5_IJlSC_lEEESI_SJ_NS4_8TiledMMAINS4_8MMA_AtomIJNS4_10MMA_TraitsINS4_25SM100_MMA_F8F6F4_2x1SM_SSEJSI_SI_fSF_SG_NS4_17integral_constantINS4_4UMMA5MajorELSQ_0EEESR_NSO_INSP_7ScaleInELSS_0EEEST_EEEEEENS4_6LayoutINS5_IJSC_SC_SC_EEENS5_IJNSA_ILi0EEESY_SY_EEEEENS5_IJNS4_10UnderscoreES11_S11_EEEEENS4_18SM100_TMA_2SM_LOADENS4_14ComposedLayoutINS4_7SwizzleILi3ELi4ELi3EEENS4_18smem_ptr_flag_bitsILi8EEENSW_INS5_IJNSA_ILi8EEESF_EEENS5_IJSF_SC_EEEEEEEvNS4_8identityES14_S1E_vS1F_EENS_8epilogue10collective18CollectiveEpilogueINS1H_23Sm100TmaWarpSpecializedILi1ELi1ELi32ELb0ELb0EEEJNS5_IJSG_SG_SF_EEENS5_IJNSW_ISG_SC_EES1N_EEESI_SJ_SI_SJ_NS1H_6fusion15FusionCallbacksIS1L_NS1P_17LinearCombinationISI_fSI_fLNS_15FloatRoundStyleE2EEES1M_S1O_JEEENS4_5SM1004TMEM4LOAD26SM100_TMEM_LOAD_32dp32b32xENS4_13SM90_TMA_LOADENS15_INS16_ILi2ELi4ELi3EEES19_NSW_INS5_IJS1A_SG_EEENS5_IJSG_SC_EEEEEEENS4_39AutoVectorizingCopyWithAssumedAlignmentILi128EEENS4_14SM90_TMA_STOREES24_S26_S26_EEEvvEEEEvNT_6ParamsE)
	.align		4
        /*000c*/ 	.word	index@(__assertfail)
	.align		4
        /*0010*/ 	.word	0x00000000
	.align		4
        /*0014*/ 	.word	0xfffffffe
	.align		4
        /*0018*/ 	.word	0x00000000
	.align		4
        /*001c*/ 	.word	0xfffffffd
	.align		4
        /*0020*/ 	.word	0x00000000
	.align		4
        /*0024*/ 	.word	0xfffffffc


//--------------------- .nv.constant4             --------------------------
	.section	.nv.constant4,"a",@progbits
	.align	8
	.align		8
.nv.constant4:
        /*0000*/ 	.dword	__assertfail
	.align		8
        /*0008*/ 	.dword	__unnamed_1
	.align		8
        /*0010*/ 	.dword	__unnamed_2
	.align		8
        /*0018*/ 	.dword	_ZN39_INTERNAL_4276048b_4_k_cu_b5db4e43_86694cuda3std3__45__cpo5beginE
	.align		8
        /*0020*/ 	.dword	_ZN39_INTERNAL_4276048b_4_k_cu_b5db4e43_86694cuda3std3__45__cpo3endE
	.align		8
        /*0028*/ 	.dword	_ZN39_INTERNAL_4276048b_4_k_cu_b5db4e43_86694cuda3std3__45__cpo6cbeginE
	.align		8
        /*0030*/ 	.dword	_ZN39_INTERNAL_4276048b_4_k_cu_b5db4e43_86694cuda3std3__45__cpo4cendE
	.align		8
        /*0038*/ 	.dword	_ZN39_INTERNAL_4276048b_4_k_cu_b5db4e43_86694cuda3std3__441_GLOBAL__N__4276048b_4_k_cu_b5db4e43_86696ignoreE
	.align		8
        /*0040*/ 	.dword	_ZN39_INTERNAL_4276048b_4_k_cu_b5db4e43_86694cuda3std3__419piecewise_constructE
	.align		8
        /*0048*/ 	.dword	_ZN39_INTERNAL_4276048b_4_k_cu_b5db4e43_86694cuda3std3__48in_placeE
	.align		8
        /*0050*/ 	.dword	_ZN39_INTERNAL_4276048b_4_k_cu_b5db4e43_86694cuda3std6ranges3__45__cpo4swapE
	.align		8
        /*0058*/ 	.dword	_ZN39_INTERNAL_4276048b_4_k_cu_b5db4e43_86694cuda3std6ranges3__45__cpo9iter_moveE
	.align		8
        /*0060*/ 	.dword	_ZN39_INTERNAL_4276048b_4_k_cu_b5db4e43_86694cute7productE
	.align		8
        /*0068*/ 	.dword	_ZN39_INTERNAL_4276048b_4_k_cu_b5db4e43_86694cute1_E
	.align		8
        /*0070*/ 	.dword	$str$25
	.align		8
        /*0078*/ 	.dword	$str$26
	.align		8
        /*0080*/ 	.dword	$str$27
	.align		8
        /*0088*/ 	.dword	$str$28


//--------------------- .text._ZN7cutlass13device_kernelINS_4gemm6kernel13GemmUniversalIN4cute5tupleIJiiiiEEENS1_10collective13CollectiveMmaINS1_35MainloopSm100TmaUmmaWarpSpecializedILi18ELi2ELi4ENS5_IJNS4_1CILi2EEENSA_ILi1EEESC_EEEEENS5_IJNSA_ILi128EEENSA_ILi64EEESF_EEENS_12float_e5m2_tENS5_IJlSC_lEEESI_SJ_NS4_8TiledMMAINS4_8MMA_AtomIJNS4_10MMA_TraitsINS4_25SM100_MMA_F8F6F4_2x1SM_SSEJSI_SI_fSF_SG_NS4_17integral_constantINS4_4UMMA5MajorELSQ_0EEESR_NSO_INSP_7ScaleInELSS_0EEEST_EEEEEENS4_6LayoutINS5_IJSC_SC_SC_EEENS5_IJNSA_ILi0EEESY_SY_EEEEENS5_IJNS4_10UnderscoreES11_S11_EEEEENS4_18SM100_TMA_2SM_LOADENS4_14ComposedLayoutINS4_7SwizzleILi3ELi4ELi3EEENS4_18smem_ptr_flag_bitsILi8EEENSW_INS5_IJNSA_ILi8EEESF_EEENS5_IJSF_SC_EEEEEEEvNS4_8identityES14_S1E_vS1F_EENS_8epilogue10collective18CollectiveEpilogueINS1H_23Sm100TmaWarpSpecializedILi1ELi1ELi32ELb0ELb0EEEJNS5_IJSG_SG_SF_EEENS5_IJNSW_ISG_SC_EES1N_EEESI_SJ_SI_SJ_NS1H_6fusion15FusionCallbacksIS1L_NS1P_17LinearCombinationISI_fSI_fLNS_15FloatRoundStyleE2EEES1M_S1O_JEEENS4_5SM1004TMEM4LOAD26SM100_TMEM_LOAD_32dp32b32xENS4_13SM90_TMA_LOADENS15_INS16_ILi2ELi4ELi3EEES19_NSW_INS5_IJS1A_SG_EEENS5_IJSG_SC_EEEEEEENS4_39AutoVectorizingCopyWithAssumedAlignmentILi128EEENS4_14SM90_TMA_STOREES24_S26_S26_EEEvvEEEEvNT_6ParamsE --------------------------
	.section	.text._ZN7cutlass13device_kernelINS_4gemm6kernel13GemmUniversalIN4cute5tupleIJiiiiEEENS1_10collective13CollectiveMmaINS1_35MainloopSm100TmaUmmaWarpSpecializedILi18ELi2ELi4ENS5_IJNS4_1CILi2EEENSA_ILi1EEESC_EEEEENS5_IJNSA_ILi128EEENSA_ILi64EEESF_EEENS_12float_e5m2_tENS5_IJlSC_lEEESI_SJ_NS4_8TiledMMAINS4_8MMA_AtomIJNS4_10MMA_TraitsINS4_25SM100_MMA_F8F6F4_2x1SM_SSEJSI_SI_fSF_SG_NS4_17integral_constantINS4_4UMMA5MajorELSQ_0EEESR_NSO_INSP_7ScaleInELSS_0EEEST_EEEEEENS4_6LayoutINS5_IJSC_SC_SC_EEENS5_IJNSA_ILi0EEESY_SY_EEEEENS5_IJNS4_10UnderscoreES11_S11_EEEEENS4_18SM100_TMA_2SM_LOADENS4_14ComposedLayoutINS4_7SwizzleILi3ELi4ELi3EEENS4_18smem_ptr_flag_bitsILi8EEENSW_INS5_IJNSA_ILi8EEESF_EEENS5_IJSF_SC_EEEEEEEvNS4_8identityES14_S1E_vS1F_EENS_8epilogue10collective18CollectiveEpilogueINS1H_23Sm100TmaWarpSpecializedILi1ELi1ELi32ELb0ELb0EEEJNS5_IJSG_SG_SF_EEENS5_IJNSW_ISG_SC_EES1N_EEESI_SJ_SI_SJ_NS1H_6fusion15FusionCallbacksIS1L_NS1P_17LinearCombinationISI_fSI_fLNS_15FloatRoundStyleE2EEES1M_S1O_JEEENS4_5SM1004TMEM4LOAD26SM100_TMEM_LOAD_32dp32b32xENS4_13SM90_TMA_LOADENS15_INS16_ILi2ELi4ELi3EEES19_NSW_INS5_IJS1A_SG_EEENS5_IJSG_SC_EEEEEEENS4_39AutoVectorizingCopyWithAssumedAlignmentILi128EEENS4_14SM90_TMA_STOREES24_S26_S26_EEEvvEEEEvNT_6ParamsE,"ax",@progbits
	.align	128
.text._ZN7cutlass13device_kernelINS_4gemm6kernel13GemmUniversalIN4cute5tupleIJiiiiEEENS1_10collective13CollectiveMmaINS1_35MainloopSm100TmaUmmaWarpSpecializedILi18ELi2ELi4ENS5_IJNS4_1CILi2EEENSA_ILi1EEESC_EEEEENS5_IJNSA_ILi128EEENSA_ILi64EEESF_EEENS_12float_e5m2_tENS5_IJlSC_lEEESI_SJ_NS4_8TiledMMAINS4_8MMA_AtomIJNS4_10MMA_TraitsINS4_25SM100_MMA_F8F6F4_2x1SM_SSEJSI_SI_fSF_SG_NS4_17integral_constantINS4_4UMMA5MajorELSQ_0EEESR_NSO_INSP_7ScaleInELSS_0EEEST_EEEEEENS4_6LayoutINS5_IJSC_SC_SC_EEENS5_IJNSA_ILi0EEESY_SY_EEEEENS5_IJNS4_10UnderscoreES11_S11_EEEEENS4_18SM100_TMA_2SM_LOADENS4_14ComposedLayoutINS4_7SwizzleILi3ELi4ELi3EEENS4_18smem_ptr_flag_bitsILi8EEENSW_INS5_IJNSA_ILi8EEESF_EEENS5_IJSF_SC_EEEEEEEvNS4_8identityES14_S1E_vS1F_EENS_8epilogue10collective18CollectiveEpilogueINS1H_23Sm100TmaWarpSpecializedILi1ELi1ELi32ELb0ELb0EEEJNS5_IJSG_SG_SF_EEENS5_IJNSW_ISG_SC_EES1N_EEESI_SJ_SI_SJ_NS1H_6fusion15FusionCallbacksIS1L_NS1P_17LinearCombinationISI_fSI_fLNS_15FloatRoundStyleE2EEES1M_S1O_JEEENS4_5SM1004TMEM4LOAD26SM100_TMEM_LOAD_32dp32b32xENS4_13SM90_TMA_LOADENS15_INS16_ILi2ELi4ELi3EEES19_NSW_INS5_IJS1A_SG_EEENS5_IJSG_SC_EEEEEEENS4_39AutoVectorizingCopyWithAssumedAlignmentILi128EEENS4_14SM90_TMA_STOREES24_S26_S26_EEEvvEEEEvNT_6ParamsE:
        .type           _ZN7cutlass13device_kernelINS_4gemm6kernel13GemmUniversalIN4cute5tupleIJiiiiEEENS1_10collective13CollectiveMmaINS1_35MainloopSm100TmaUmmaWarpSpecializedILi18ELi2ELi4ENS5_IJNS4_1CILi2EEENSA_ILi1EEESC_EEEEENS5_IJNSA_ILi128EEENSA_ILi64EEESF_EEENS_12float_e5m2_tENS5_IJlSC_lEEESI_SJ_NS4_8TiledMMAINS4_8MMA_AtomIJNS4_10MMA_TraitsINS4_25SM100_MMA_F8F6F4_2x1SM_SSEJSI_SI_fSF_SG_NS4_17integral_constantINS4_4UMMA5MajorELSQ_0EEESR_NSO_INSP_7ScaleInELSS_0EEEST_EEEEEENS4_6LayoutINS5_IJSC_SC_SC_EEENS5_IJNSA_ILi0EEESY_SY_EEEEENS5_IJNS4_10UnderscoreES11_S11_EEEEENS4_18SM100_TMA_2SM_LOADENS4_14ComposedLayoutINS4_7SwizzleILi3ELi4ELi3EEENS4_18smem_ptr_flag_bitsILi8EEENSW_INS5_IJNSA_ILi8EEESF_EEENS5_IJSF_SC_EEEEEEEvNS4_8identityES14_S1E_vS1F_EENS_8epilogue10collective18CollectiveEpilogueINS1H_23Sm100TmaWarpSpecializedILi1ELi1ELi32ELb0ELb0EEEJNS5_IJSG_SG_SF_EEENS5_IJNSW_ISG_SC_EES1N_EEESI_SJ_SI_SJ_NS1H_6fusion15FusionCallbacksIS1L_NS1P_17LinearCombinationISI_fSI_fLNS_15FloatRoundStyleE2EEES1M_S1O_JEEENS4_5SM1004TMEM4LOAD26SM100_TMEM_LOAD_32dp32b32xENS4_13SM90_TMA_LOADENS15_INS16_ILi2ELi4ELi3EEES19_NSW_INS5_IJS1A_SG_EEENS5_IJSG_SC_EEEEEEENS4_39AutoVectorizingCopyWithAssumedAlignmentILi128EEENS4_14SM90_TMA_STOREES24_S26_S26_EEEvvEEEEvNT_6ParamsE,@function
        .size           _ZN7cutlass13device_kernelINS_4gemm6kernel13GemmUniversalIN4cute5tupleIJiiiiEEENS1_10collective13CollectiveMmaINS1_35MainloopSm100TmaUmmaWarpSpecializedILi18ELi2ELi4ENS5_IJNS4_1CILi2EEENSA_ILi1EEESC_EEEEENS5_IJNSA_ILi128EEENSA_ILi64EEESF_EEENS_12float_e5m2_tENS5_IJlSC_lEEESI_SJ_NS4_8TiledMMAINS4_8MMA_AtomIJNS4_10MMA_TraitsINS4_25SM100_MMA_F8F6F4_2x1SM_SSEJSI_SI_fSF_SG_NS4_17integral_constantINS4_4UMMA5MajorELSQ_0EEESR_NSO_INSP_7ScaleInELSS_0EEEST_EEEEEENS4_6LayoutINS5_IJSC_SC_SC_EEENS5_IJNSA_ILi0EEESY_SY_EEEEENS5_IJNS4_10UnderscoreES11_S11_EEEEENS4_18SM100_TMA_2SM_LOADENS4_14ComposedLayoutINS4_7SwizzleILi3ELi4ELi3EEENS4_18smem_ptr_flag_bitsILi8EEENSW_INS5_IJNSA_ILi8EEESF_EEENS5_IJSF_SC_EEEEEEEvNS4_8identityES14_S1E_vS1F_EENS_8epilogue10collective18CollectiveEpilogueINS1H_23Sm100TmaWarpSpecializedILi1ELi1ELi32ELb0ELb0EEEJNS5_IJSG_SG_SF_EEENS5_IJNSW_ISG_SC_EES1N_EEESI_SJ_SI_SJ_NS1H_6fusion15FusionCallbacksIS1L_NS1P_17LinearCombinationISI_fSI_fLNS_15FloatRoundStyleE2EEES1M_S1O_JEEENS4_5SM1004TMEM4LOAD26SM100_TMEM_LOAD_32dp32b32xENS4_13SM90_TMA_LOADENS15_INS16_ILi2ELi4ELi3EEES19_NSW_INS5_IJS1A_SG_EEENS5_IJSG_SC_EEEEEEENS4_39AutoVectorizingCopyWithAssumedAlignmentILi128EEENS4_14SM90_TMA_STOREES24_S26_S26_EEEvvEEEEvNT_6ParamsE,(.L_x_192 - _ZN7cutlass13device_kernelINS_4gemm6kernel13GemmUniversalIN4cute5tupleIJiiiiEEENS1_10collective13CollectiveMmaINS1_35MainloopSm100TmaUmmaWarpSpecializedILi18ELi2ELi4ENS5_IJNS4_1CILi2EEENSA_ILi1EEESC_EEEEENS5_IJNSA_ILi128EEENSA_ILi64EEESF_EEENS_12float_e5m2_tENS5_IJlSC_lEEESI_SJ_NS4_8TiledMMAINS4_8MMA_AtomIJNS4_10MMA_TraitsINS4_25SM100_MMA_F8F6F4_2x1SM_SSEJSI_SI_fSF_SG_NS4_17integral_constantINS4_4UMMA5MajorELSQ_0EEESR_NSO_INSP_7ScaleInELSS_0EEEST_EEEEEENS4_6LayoutINS5_IJSC_SC_SC_EEENS5_IJNSA_ILi0EEESY_SY_EEEEENS5_IJNS4_10UnderscoreES11_S11_EEEEENS4_18SM100_TMA_2SM_LOADENS4_14ComposedLayoutINS4_7SwizzleILi3ELi4ELi3EEENS4_18smem_ptr_flag_bitsILi8EEENSW_INS5_IJNSA_ILi8EEESF_EEENS5_IJSF_SC_EEEEEEEvNS4_8identityES14_S1E_vS1F_EENS_8epilogue10collective18CollectiveEpilogueINS1H_23Sm100TmaWarpSpecializedILi1ELi1ELi32ELb0ELb0EEEJNS5_IJSG_SG_SF_EEENS5_IJNSW_ISG_SC_EES1N_EEESI_SJ_SI_SJ_NS1H_6fusion15FusionCallbacksIS1L_NS1P_17LinearCombinationISI_fSI_fLNS_15FloatRoundStyleE2EEES1M_S1O_JEEENS4_5SM1004TMEM4LOAD26SM100_TMEM_LOAD_32dp32b32xENS4_13SM90_TMA_LOADENS15_INS16_ILi2ELi4ELi3EEES19_NSW_INS5_IJS1A_SG_EEENS5_IJSG_SC_EEEEEEENS4_39AutoVectorizingCopyWithAssumedAlignmentILi128EEENS4_14SM90_TMA_STOREES24_S26_S26_EEEvvEEEEvNT_6ParamsE)
        .other          _ZN7cutlass13device_kernelINS_4gemm6kernel13GemmUniversalIN4cute5tupleIJiiiiEEENS1_10collective13CollectiveMmaINS1_35MainloopSm100TmaUmmaWarpSpecializedILi18ELi2ELi4ENS5_IJNS4_1CILi2EEENSA_ILi1EEESC_EEEEENS5_IJNSA_ILi128EEENSA_ILi64EEESF_EEENS_12float_e5m2_tENS5_IJlSC_lEEESI_SJ_NS4_8TiledMMAINS4_8MMA_AtomIJNS4_10MMA_TraitsINS4_25SM100_MMA_F8F6F4_2x1SM_SSEJSI_SI_fSF_SG_NS4_17integral_constantINS4_4UMMA5MajorELSQ_0EEESR_NSO_INSP_7ScaleInELSS_0EEEST_EEEEEENS4_6LayoutINS5_IJSC_SC_SC_EEENS5_IJNSA_ILi0EEESY_SY_EEEEENS5_IJNS4_10UnderscoreES11_S11_EEEEENS4_18SM100_TMA_2SM_LOADENS4_14ComposedLayoutINS4_7SwizzleILi3ELi4ELi3EEENS4_18smem_ptr_flag_bitsILi8EEENSW_INS5_IJNSA_ILi8EEESF_EEENS5_IJSF_SC_EEEEEEEvNS4_8identityES14_S1E_vS1F_EENS_8epilogue10collective18CollectiveEpilogueINS1H_23Sm100TmaWarpSpecializedILi1ELi1ELi32ELb0ELb0EEEJNS5_IJSG_SG_SF_EEENS5_IJNSW_ISG_SC_EES1N_EEESI_SJ_SI_SJ_NS1H_6fusion15FusionCallbacksIS1L_NS1P_17LinearCombinationISI_fSI_fLNS_15FloatRoundStyleE2EEES1M_S1O_JEEENS4_5SM1004TMEM4LOAD26SM100_TMEM_LOAD_32dp32b32xENS4_13SM90_TMA_LOADENS15_INS16_ILi2ELi4ELi3EEES19_NSW_INS5_IJS1A_SG_EEENS5_IJSG_SC_EEEEEEENS4_39AutoVectorizingCopyWithAssumedAlignmentILi128EEENS4_14SM90_TMA_STOREES24_S26_S26_EEEvvEEEEvNT_6ParamsE,@"STO_CUDA_ENTRY STV_DEFAULT"
_ZN7cutlass13device_kernelINS_4gemm6kernel13GemmUniversalIN4cute5tupleIJiiiiEEENS1_10collective13CollectiveMmaINS1_35MainloopSm100TmaUmmaWarpSpecializedILi18ELi2ELi4ENS5_IJNS4_1CILi2EEENSA_ILi1EEESC_EEEEENS5_IJNSA_ILi128EEENSA_ILi64EEESF_EEENS_12float_e5m2_tENS5_IJlSC_lEEESI_SJ_NS4_8TiledMMAINS4_8MMA_AtomIJNS4_10MMA_TraitsINS4_25SM100_MMA_F8F6F4_2x1SM_SSEJSI_SI_fSF_SG_NS4_17integral_constantINS4_4UMMA5MajorELSQ_0EEESR_NSO_INSP_7ScaleInELSS_0EEEST_EEEEEENS4_6LayoutINS5_IJSC_SC_SC_EEENS5_IJNSA_ILi0EEESY_SY_EEEEENS5_IJNS4_10UnderscoreES11_S11_EEEEENS4_18SM100_TMA_2SM_LOADENS4_14ComposedLayoutINS4_7SwizzleILi3ELi4ELi3EEENS4_18smem_ptr_flag_bitsILi8EEENSW_INS5_IJNSA_ILi8EEESF_EEENS5_IJSF_SC_EEEEEEEvNS4_8identityES14_S1E_vS1F_EENS_8epilogue10collective18CollectiveEpilogueINS1H_23Sm100TmaWarpSpecializedILi1ELi1ELi32ELb0ELb0EEEJNS5_IJSG_SG_SF_EEENS5_IJNSW_ISG_SC_EES1N_EEESI_SJ_SI_SJ_NS1H_6fusion15FusionCallbacksIS1L_NS1P_17LinearCombinationISI_fSI_fLNS_15FloatRoundStyleE2EEES1M_S1O_JEEENS4_5SM1004TMEM4LOAD26SM100_TMEM_LOAD_32dp32b32xENS4_13SM90_TMA_LOADENS15_INS16_ILi2ELi4ELi3EEES19_NSW_INS5_IJS1A_SG_EEENS5_IJSG_SC_EEEEEEENS4_39AutoVectorizingCopyWithAssumedAlignmentILi128EEENS4_14SM90_TMA_STOREES24_S26_S26_EEEvvEEEEvNT_6ParamsE:
[----:B------:R-:W1:Y:S01]  /*0000*/  LDC R1, c[0x0][0x37c] ;  /* 0x0000df00ff017b82 */ /* 0x000e620000000800 */
[----:B------:R-:W2:Y:S01]  /*0010*/  S2R R103, SR_TID.X ;  /* 0x0000000000677919 */ /* 0x000ea20000002100 */
[----:B------:R-:W3:Y:S06]  /*0020*/  LDCU.64 UR6, c[0x0][0x890] ;  /* 0x00011200ff0677ac */ /* 0x000eec0008000a00 */
[----:B------:R-:W4:Y:S01]  /*0030*/  S2UR UR37, SR_CgaCtaId ;  /* 0x00000000002579c3 */ /* 0x000f220000008800 */
[----:B------:R-:W-:Y:S02]  /*0040*/  PRMT R95, RZ, 0x7610, R95 ;  /* 0x00007610ff5f7816 */ /* 0x000fe4000000005f */
[----:B------:R-:W-:Y:S01]  /*0050*/  ELECT P1, URZ, PT ;  /* 0x0000000000ff782f */ /* 0x000fe20003820000 */
[----:B------:R-:W1:Y:S01]  /*0060*/  LDCU.64 UR40, c[0x0][0x358] ;  /* 0x00006b00ff2877ac */ /* 0x000e620008000a00 */
[----:B---3--:R-:W-:-:S04]  /*0070*/  UISETP.NE.U32.AND UP0, UPT, UR6, URZ, UPT ;  /* 0x000000ff0600728c */ /* 0x008fc8000bf05070 */
[----:B------:R-:W-:Y:S02]  /*0080*/  UISETP.NE.AND.EX UP0, UPT, UR7, URZ, UPT, UP0 ;  /* 0x000000ff0700728c */ /* 0x000fe4000bf05300 */
[----:B----4-:R-:W-:Y:S02]  /*0090*/  ULOP3.LUT UR5, UR37, 0x1, URZ, 0xc0, !UPT ;  /* 0x0000000125057892 */ /* 0x010fe4000f8ec0ff */
[----:B------:R-:W-:Y:S01]  /*00a0*/  ULOP3.LUT UR4, UR37, 0x1, URZ, 0x3c, !UPT ;  /* 0x0000000125047892 */ /* 0x000fe2000f8e3cff */
[----:B--2---:R-:W-:-:S05]  /*00b0*/  SHF.R.U32.HI R106, RZ, 0x5, R103 ;  /* 0x00000005ff6a7819 */ /* 0x004fca0000011667 */
[----:B------:R-:W2:Y:S02]  /*00c0*/  SHFL.IDX PT, R0, R106, RZ, 0x1f ;  /* 0x00001fff6a007589 */ /* 0x000ea400000e0000 */
[----:B--2---:R-:W-:Y:S01]  /*00d0*/  R2UR UR10, R0 ;  /* 0x00000000000a72ca */ /* 0x004fe200000e0000 */
[----:B-1----:R-:W-:-:S14]  /*00e0*/  BRA.U UP0, `(.L_x_0) ;  /* 0x00000001002c7547 */ /* 0x002fdc000b800000 */
[----:B------:R-:W1:Y:S02]  /*00f0*/  LDCU.64 UR8, c[0x0][0x888] ;  /* 0x00011100ff0877ac */ /* 0x000e640008000a00 */
[----:B-1----:R-:W-:-:S04]  /*0100*/  UISETP.NE.U32.AND UP0, UPT, UR8, URZ, UPT ;  /* 0x000000ff0800728c */ /* 0x002fc8000bf05070 */
[----:B------:R-:W-:-:S09]  /*0110*/  UISETP.NE.AND.EX UP0, UPT, UR9, URZ, UPT, UP0 ;  /* 0x000000ff0900728c */ /* 0x000fd2000bf05300 */
[----:B------:R-:W-:Y:S05]  /*0120*/  BRA.U !UP0, `(.L_x_1) ;  /* 0x0000000108107547 */ /* 0x000fea000b800000 */
[----:B------:R-:W1:Y:S02]  /*0130*/  LDC.64 R2, c[0x0][0x888] ;  /* 0x00022200ff027b82 */ /* 0x000e640000000a00 */
[----:B-1----:R1:W5:Y:S01]  /*0140*/  LDG.E R49, desc[UR40][R2.64] ;  /* 0x0000002802317981 */ /* 0x002362000c1e1900 */
[----:B------:R-:W-:Y:S01]  /*0150*/  HFMA2 R95, -RZ, RZ, 0, 5.9604644775390625e-08 ;  /* 0x00000001ff5f7431 */ /* 0x000fe200000001ff */
[----:B------:R-:W-:Y:S05]  /*0160*/  BRA `(.L_x_0) ;  /* 0x00000000000c7947 */ /* 0x000fea0003800000 */
.L_x_1:
[----:B------:R-:W1:Y:S01]  /*0170*/  LDCU UR8, c[0x0][0x880] ;  /* 0x00011000ff0877ac */ /* 0x000e620008000800 */
[----:B------:R-:W-:Y:S01]  /*0180*/  HFMA2 R95, -RZ, RZ, 0, 5.9604644775390625e-08 ;  /* 0x00000001ff5f7431 */ /* 0x000fe200000001ff */
[----:B-1----:R-:W-:-:S07]  /*0190*/  MOV R49, UR8 ;  /* 0x0000000800317c02 */ /* 0x002fce0008000f00 */
.L_x_0:
[----:B------:R-:W2:Y:S02]  /*01a0*/  LDCU.64 UR8, c[0x0][0x8b0] ;  /* 0x00011600ff0877ac */ /* 0x000ea40008000a00 */
[----:B--2---:R-:W-:-:S04]  /*01b0*/  UISETP.NE.U32.AND UP0, UPT, UR8, URZ, UPT ;  /* 0x000000ff0800728c */ /* 0x004fc8000bf05070 */
[----:B------:R-:W-:-:S09]  /*01c0*/  UISETP.NE.AND.EX UP0, UPT, UR9, URZ, UPT, UP0 ;  /* 0x000000ff0900728c */ /* 0x000fd2000bf05300 */
[----:B------:R-:W-:Y:S05]  /*01d0*/  BRA.U UP0, `(.L_x_2) ;  /* 0x0000000100247547 */ /* 0x000fea000b800000 */
[----:B------:R-:W2:Y:S02]  /*01e0*/  LDCU.64 UR8, c[0x0][0x8a8] ;  /* 0x00011500ff0877ac */ /* 0x000ea40008000a00 */
[----:B--2---:R-:W-:-:S04]  /*01f0*/  UISETP.NE.U32.AND UP0, UPT, UR8, URZ, UPT ;  /* 0x000000ff0800728c */ /* 0x004fc8000bf05070 */
[----:B------:R-:W-:-:S09]  /*0200*/  UISETP.NE.AND.EX UP0, UPT, UR9, URZ, UPT, UP0 ;  /* 0x000000ff0900728c */ /* 0x000fd2000bf05300 */
[----:B------:R-:W-:Y:S05]  /*0210*/  BRA.U !UP0, `(.L_x_3) ;  /* 0x00000001080c7547 */ /* 0x000fea000b800000 */
[----:B------:R-:W2:Y:S02]  /*0220*/  LDC.64 R46, c[0x0][0x8a8] ;  /* 0x00022a00ff2e7b82 */ /* 0x000ea40000000a00 */
[----:B--2---:R2:W5:Y:S01]  /*0230*/  LDG.E R46, desc[UR40][R46.64] ;  /* 0x000000282e2e7981 */ /* 0x004562000c1e1900 */
[----:B------:R-:W-:Y:S05]  /*0240*/  BRA `(.L_x_2) ;  /* 0x0000000000087947 */ /* 0x000fea0003800000 */
.L_x_3:
[----:B------:R-:W2:Y:S02]  /*0250*/  LDCU UR8, c[0x0][0x8a0] ;  /* 0x00011400ff0877ac */ /* 0x000ea40008000800 */
[----:B--2---:R-:W-:Y:S02]  /*0260*/  MOV R46, UR8 ;  /* 0x00000008002e7c02 */ /* 0x004fe40008000f00 */
.L_x_2:
[----:B------:R-:W-:Y:S01]  /*0270*/  IMAD.U32 R0, RZ, RZ, UR10 ;  /* 0x0000000aff007e24 */ /* 0x000fe2000f8e00ff */
[----:B------:R-:W-:Y:S04]  /*0280*/  BSSY.RECONVERGENT B0, `(.L_x_4) ;  /* 0x000000c000007945 */ /* 0x000fe80003800200 */
[C---:B------:R-:W-:Y:S02]  /*0290*/  ISETP.NE.OR P2, PT, R0.reuse, 0x1, !P1 ;  /* 0x000000010000780c */ /* 0x040fe40004f45670 */
[----:B------:R-:W-:-:S11]  /*02a0*/  ISETP.NE.OR P0, PT, R0, 0x3, !P1 ;  /* 0x000000030000780c */ /* 0x000fd60004f05670 */
[----:B------:R-:W-:Y:S05]  /*02b0*/  @P2 BRA `(.L_x_5) ;  /* 0x0000000000202947 */ /* 0x000fea0003800000 */
[----:B------:R-:W3:Y:S02]  /*02c0*/  LDCU.64 UR8, c[0x0][0x348] ;  /* 0x00006900ff0877ac */ /* 0x000ee40008000a00 */
[----:B---3--:R-:W-:Y:S02]  /*02d0*/  UIADD3 UR12, UP1, UPT, UR8, 0x80, URZ ;  /* 0x00000080080c7890 */ /* 0x008fe4000ff3e0ff */
[----:B------:R-:W-:Y:S02]  /*02e0*/  UIADD3 UR8, UP0, UPT, UR8, 0x180, URZ ;  /* 0x0000018008087890 */ /* 0x000fe4000ff1e0ff */
[----:B------:R-:W-:Y:S02]  /*02f0*/  UIADD3.X UR13, UPT, UPT, URZ, UR9, URZ, UP1, !UPT ;  /* 0x00000009ff0d7290 */ /* 0x000fe40008ffe4ff */
[----:B------:R-:W-:-:S07]  /*0300*/  UIADD3.X UR9, UPT, UPT, URZ, UR9, URZ, UP0, !UPT ;  /* 0x00000009ff097290 */ /* 0x000fce00087fe4ff */
[----:B------:R3:W-:Y:S02]  /*0310*/  UTMACCTL.PF [UR12] ;  /* 0x000000000c0079b9 */ /* 0x0007e40008040000 */
[----:B------:R3:W-:Y:S02]  /*0320*/  UTMACCTL.PF [UR8] ;  /* 0x00000000080079b9 */ /* 0x0007e40008040000 */
[----:B---3--:R-:W-:Y:S01]  /*0330*/  NOP ;  /* 0x0000000000007918 */ /* 0x008fe20000000000 */
.L_x_5:
[----:B------:R-:W-:Y:S05]  /*0340*/  BSYNC.RECONVERGENT B0 ;  /* 0x0000000000007941 */ /* 0x000fea0003800200 */
.L_x_4:
[----:B------:R-:W-:Y:S04]  /*0350*/  BSSY.RECONVERGENT B0, `(.L_x_6) ;  /* 0x000000a000007945 */ /* 0x000fe80003800200 */
        /* <DEDUP_REMOVED lines=9> */
.L_x_7:
[----:B------:R-:W-:Y:S05]  /*03f0*/  BSYNC.RECONVERGENT B0 ;  /* 0x0000000000007941 */ /* 0x000fea0003800200 */
.L_x_6:
[----:B------:R-:W3:Y:S01]  /*0400*/  LDCU.64 UR8, c[0x0][0x888] ;  /* 0x00011100ff0877ac */ /* 0x000ee20008000a00 */
[----:B------:R-:W-:Y:S02]  /*0410*/  UISETP.EQ.U32.AND UP1, UPT, UR6, URZ, UPT ;  /* 0x000000ff0600728c */ /* 0x000fe4000bf22070 */
[----:B------:R-:W-:Y:S02]  /*0420*/  UPLOP3.LUT UP5, UPT, UPT, UPT, UPT, 0x80, 0x8 ;  /* 0x000000000008789c */ /* 0x000fe40003faf070 */
[----:B---3--:R-:W-:-:S04]  /*0430*/  UISETP.NE.U32.AND UP0, UPT, UR8, URZ, UPT ;  /* 0x000000ff0800728c */ /* 0x008fc8000bf05070 */
[----:B------:R-:W-:-:S04]  /*0440*/  UISETP.NE.AND.EX UP0, UPT, UR9, URZ, UPT, UP0 ;  /* 0x000000ff0900728c */ /* 0x000fc8000bf05300 */
[----:B------:R-:W-:-:S04]  /*0450*/  UISETP.EQ.OR.EX UP2, UPT, UR7, URZ, !UP0, UP1 ;  /* 0x000000ff0700728c */ /* 0x000fc8000c742710 */
[----:B------:R-:W-:-:S05]  /*0460*/  UP2UR UR44, UPR, URZ, 0x4 ;  /* 0x00000004ff2c7883 */ /* 0x000fca0008000000 */
[----:B------:R-:W-:Y:S07]  /*0470*/  BRA.U !UP2, `(.L_x_8) ;  /* 0x000000010a207547 */ /* 0x000fee000b800000 */
[----:B------:R-:W-:Y:S01]  /*0480*/  UISETP.NE.U32.AND UP2, UPT, UR6, URZ, UPT ;  /* 0x000000ff0600728c */ /* 0x000fe2000bf45070 */
[----:B-----5:R-:W-:Y:S01]  /*0490*/  FSETP.NEU.AND P0, PT, R49, RZ, PT ;  /* 0x000000ff3100720b */ /* 0x020fe20003f0d000 */
[----:B------:R-:W-:Y:S02]  /*04a0*/  USEL UR6, URZ, 0xffffffff, UP0 ;  /* 0xffffffffff067887 */ /* 0x000fe40008000000 */
[----:B------:R-:W-:-:S10]  /*04b0*/  UISETP.NE.AND.EX UP2, UPT, UR7, URZ, UPT, UP2 ;  /* 0x000000ff0700728c */ /* 0x000fd4000bf45320 */
[----:B------:R-:W-:Y:S01]  /*04c0*/  VOTEU.ANY UP1, P0 ;  /* 0x0000000000ff7886 */ /* 0x000fe20000020100 */
[----:B------:R-:W-:-:S04]  /*04d0*/  @!UP2 USEL UR6, URZ, 0xffffffff, UP1 ;  /* 0xffffffffff06a887 */ /* 0x000fc80008800000 */
[----:B------:R-:W-:-:S04]  /*04e0*/  ULOP3.LUT UR6, UR6, 0x1, URZ, 0xc0, !UPT ;  /* 0x0000000106067892 */ /* 0x000fc8000f8ec0ff */
[----:B------:R-:W-:-:S11]  /*04f0*/  UISETP.NE.U32.AND UP5, UPT, UR6, 0x1, UPT ;  /* 0x000000010600788c */ /* 0x000fd6000bfa5070 */
.L_x_8:
[----:B------:R-:W3:Y:S01]  /*0500*/  SHFL.IDX PT, R0, R106, RZ, 0x1f ;  /* 0x00001fff6a007589 */ /* 0x000ee200000e0000 */
[----:B------:R-:W-:-:S04]  /*0510*/  UISETP.NE.AND UP1, UPT, UR10, 0x2, UPT ;  /* 0x000000020a00788c */ /* 0x000fc8000bf25270 */
[----:B------:R-:W-:Y:S02]  /*0520*/  UISETP.EQ.AND UP2, UPT, UR5, URZ, !UP1 ;  /* 0x000000ff0500728c */ /* 0x000fe4000cf42270 */
[----:B------:R-:W-:-:S04]  /*0530*/  USEL UR7, URZ, 0x1, UP1 ;  /* 0x00000001ff077887 */ /* 0x000fc80008800000 */
[----:B------:R-:W-:Y:S02]  /*0540*/  PLOP3.LUT P5, PT, P1, PT, UP2, 0x80, 0x8 ;  /* 0x000000000008781c */ /* 0x000fe40000faf028 */
[----:B---3--:R-:W-:-:S13]  /*0550*/  ISETP.NE.AND P0, PT, R0, RZ, PT ;  /* 0x000000ff0000720c */ /* 0x008fda0003f05270 */
[----:B------:R-:W-:Y:S05]  /*0560*/  @P0 BRA `(.L_x_9) ;  /* 0x0000000000c00947 */ /* 0x000fea0003800000 */
[----:B------:R-:W-:Y:S01]  /*0570*/  ELECT P0, URZ, PT ;  /* 0x0000000000ff782f */ /* 0x000fe20003800000 */
[----:B------:R-:W-:-:S12]  /*0580*/  BSSY.RECONVERGENT B0, `(.L_x_9) ;  /* 0x000002e000007945 */ /* 0x000fd80003800200 */
[----:B------:R-:W-:Y:S05]  /*0590*/  @!P0 BRA `(.L_x_10) ;  /* 0x0000000000b08947 */ /* 0x000fea0003800000 */
[----:B------:R-:W-:Y:S01]  /*05a0*/  UMOV UR8, 0x400 ;  /* 0x0000040000087882 */ /* 0x000fe20000000000 */
[----:B------:R-:W-:Y:S01]  /*05b0*/  UMOV UR6, 0x1 ;  /* 0x0000000100067882 */ /* 0x000fe20000000000 */
[----:B------:R-:W-:Y:S02]  /*05c0*/  ULEA UR8, UR37, UR8, 0x18 ;  /* 0x0000000825087291 */ /* 0x000fe4000f8ec0ff */
[----:B------:R-:W-:-:S04]  /*05d0*/  UIADD3 UR12, UPT, UPT, -UR6, 0x100000, URZ ;  /* 0x00100000060c7890 */ /* 0x000fc8000fffe1ff */
[----:B------:R-:W-:Y:S02]  /*05e0*/  USHF.L.U32 UR13, UR12, 0xb, URZ ;  /* 0x0000000b0c0d7899 */ /* 0x000fe400080006ff */
[----:B------:R-:W-:Y:S01]  /*05f0*/  USHF.L.U32 UR12, UR12, 0x1, URZ ;  /* 0x000000010c0c7899 */ /* 0x000fe200080006ff */
[----:B------:R-:W3:Y:S11]  /*0600*/  FENCE.VIEW.ASYNC.S ;  /* 0x00000000000073c6 */ /* 0x000ef60000000000 */
[----:B---3--:R3:W4:Y:S01]  /*0610*/  SYNCS.EXCH.64 URZ, [UR8], UR12 ;  /* 0x0000000c08ff75b2 */ /* 0x0087220008000100 */
[----:B------:R3:W1:Y:S01]  /*0620*/  SYNCS.EXCH.64 URZ, [UR8+0x90], UR12 ;  /* 0x0000900c08ff75b2 */ /* 0x0006620008000100 */
        /* <DEDUP_REMOVED lines=33> */
[----:B------:R3:W1:Y:S02]  /*0840*/  SYNCS.EXCH.64 URZ, [UR8+0x118], UR12 ;  /* 0x0001180c08ff75b2 */ /* 0x0006640008000100 */
[----:B---34-:R-:W-:Y:S01]  /*0850*/  NOP ;  /* 0x0000000000007918 */ /* 0x018fe20000000000 */
.L_x_10:
[----:B------:R-:W-:Y:S05]  /*0860*/  BSYNC.RECONVERGENT B0 ;  /* 0x0000000000007941 */ /* 0x000fea0003800200 */
.L_x_9:
[----:B------:R-:W3:Y:S01]  /*0870*/  SHFL.IDX PT, R0, R106, RZ, 0x1f ;  /* 0x00001fff6a007589 */ /* 0x000ee200000e0000 */
[----:B------:R-:W-:Y:S01]  /*0880*/  NOP ;  /* 0x0000000000007918 */ /* 0x000fe20000000000 */
[----:B---3--:R-:W-:-:S13]  /*0890*/  ISETP.NE.AND P0, PT, R0, 0x1, PT ;  /* 0x000000010000780c */ /* 0x008fda0003f05270 */
[----:B------:R-:W-:Y:S05]  /*08a0*/  @P0 BRA `(.L_x_11) ;  /* 0x00000000003c0947 */ /* 0x000fea0003800000 */
[----:B------:R-:W-:Y:S01]  /*08b0*/  UMOV UR9, 0x400 ;  /* 0x0000040000097882 */ /* 0x000fe20000000000 */
[----:B------:R-:W-:Y:S01]  /*08c0*/  UMOV UR8, 0x20 ;  /* 0x0000002000087882 */ /* 0x000fe20000000000 */
[----:B------:R-:W-:Y:S01]  /*08d0*/  UMOV UR6, 0x80 ;  /* 0x0000008000067882 */ /* 0x000fe20000000000 */
[----:B------:R-:W-:Y:S02]  /*08e0*/  ULEA UR9, UR37, UR9, 0x18 ;  /* 0x0000000925097291 */ /* 0x000fe4000f8ec0ff */
[----:B------:R-:W-:-:S04]  /*08f0*/  UIADD3 UR12, UPT, UPT, -UR8, 0x100000, URZ ;  /* 0x00100000080c7890 */ /* 0x000fc8000fffe1ff */
[----:B------:R-:W-:Y:S02]  /*0900*/  USHF.L.U32 UR13, UR12, 0xb, URZ ;  /* 0x0000000b0c0d7899 */ /* 0x000fe400080006ff */
[----:B------:R-:W-:Y:S02]  /*0910*/  USHF.L.U32 UR12, UR12, 0x1, URZ ;  /* 0x000000010c0c7899 */ /* 0x000fe400080006ff */
[----:B------:R-:W-:-:S04]  /*0920*/  UIADD3 UR14, UPT, UPT, -UR6, 0x100000, URZ ;  /* 0x00100000060e7890 */ /* 0x000fc8000fffe1ff */
[----:B------:R-:W-:Y:S02]  /*0930*/  USHF.L.U32 UR15, UR14, 0xb, URZ ;  /* 0x0000000b0e0f7899 */ /* 0x000fe400080006ff */
[----:B------:R-:W-:Y:S01]  /*0940*/  USHF.L.U32 UR14, UR14, 0x1, URZ ;  /* 0x000000010e0e7899 */ /* 0x000fe200080006ff */
[----:B------:R-:W-:Y:S01]  /*0950*/  ELECT P0, URZ, PT ;  /* 0x0000000000ff782f */ /* 0x000fe20003800000 */
[----:B------:R-:W3:Y:S02]  /*0960*/  FENCE.VIEW.ASYNC.S ;  /* 0x00000000000073c6 */ /* 0x000ee40000000000 */
[----:B---3--:R3:W4:Y:S08]  /*0970*/  SYNCS.EXCH.64 URZ, [UR9+0x120], UR12 ;  /* 0x0001200c09ff75b2 */ /* 0x0087300008000100 */
[----:B------:R3:W1:Y:S01]  /*0980*/  SYNCS.EXCH.64 URZ, [UR9+0x128], UR14 ;  /* 0x0001280e09ff75b2 */ /* 0x0006620008000100 */
[----:B------:R-:W-:Y:S01]  /*0990*/  NOP ;  /* 0x0000000000007918 */ /* 0x000fe20000000000 */
.L_x_11:
[----:B------:R-:W2:Y:S01]  /*09a0*/  SHFL.IDX PT, R0, R106, RZ, 0x1f ;  /* 0x00001fff6a007589 */ /* 0x000ea200000e0000 */
[----:B------:R-:W-:Y:S01]  /*09b0*/  NOP ;  /* 0x0000000000007918 */ /* 0x000fe20000000000 */
[----:B--2---:R-:W-:-:S13]  /*09c0*/  ISETP.NE.AND P0, PT, R0, 0x3, PT ;  /* 0x000000030000780c */ /* 0x004fda0003f05270 */
[----:B------:R-:W-:Y:S05]  /*09d0*/  @P0 BRA `(.L_x_12) ;  /* 0x00000000002c0947 */ /* 0x000fea0003800000 */
[----:B------:R-:W-:Y:S01]  /*09e0*/  UMOV UR8, 0x400 ;  /* 0x0000040000087882 */ /* 0x000fe20000000000 */
[----:B------:R-:W-:Y:S01]  /*09f0*/  UMOV UR6, 0x20 ;  /* 0x0000002000067882 */ /* 0x000fe20000000000 */
[----:B------:R-:W-:Y:S02]  /*0a00*/  ULEA UR8, UR37, UR8, 0x18 ;  /* 0x0000000825087291 */ /* 0x000fe4000f8ec0ff */
[----:B---3--:R-:W-:-:S04]  /*0a10*/  UIADD3 UR12, UPT, UPT, -UR6, 0x100000, URZ ;  /* 0x00100000060c7890 */ /* 0x008fc8000fffe1ff */
[----:B------:R-:W-:Y:S02]  /*0a20*/  USHF.L.U32 UR13, UR12, 0xb, URZ ;  /* 0x0000000b0c0d7899 */ /* 0x000fe400080006ff */
[----:B------:R-:W-:Y:S01]  /*0a30*/  USHF.L.U32 UR12, UR12, 0x1, URZ ;  /* 0x000000010c0c7899 */ /* 0x000fe200080006ff */
[----:B------:R-:W-:Y:S01]  /*0a40*/  ELECT P0, URZ, PT ;  /* 0x0000000000ff782f */ /* 0x000fe20003800000 */
[----:B------:R-:W2:Y:S10]  /*0a50*/  FENCE.VIEW.ASYNC.S ;  /* 0x00000000000073c6 */ /* 0x000eb40000000000 */
[----:B--2---:R2:W3:Y:S01]  /*0a60*/  SYNCS.EXCH.64 URZ, [UR8+0x130], UR12 ;  /* 0x0001300c08ff75b2 */ /* 0x0044e20008000100 */
[----:B------:R2:W1:Y:S01]  /*0a70*/  SYNCS.EXCH.64 URZ, [UR8+0x138], UR12 ;  /* 0x0001380c08ff75b2 */ /* 0x0004620008000100 */
[----:B------:R-:W-:Y:S01]  /*0a80*/  NOP ;  /* 0x0000000000007918 */ /* 0x000fe20000000000 */
.L_x_12:
[----:B------:R-:W4:Y:S01]  /*0a90*/  SHFL.IDX PT, R0, R106, RZ, 0x1f ;  /* 0x00001fff6a007589 */ /* 0x000f2200000e0000 */
[----:B------:R-:W-:Y:S01]  /*0aa0*/  NOP ;  /* 0x0000000000007918 */ /* 0x000fe20000000000 */
[----:B----4-:R-:W-:-:S13]  /*0ab0*/  ISETP.NE.AND P0, PT, R0, 0x4, PT ;  /* 0x000000040000780c */ /* 0x010fda0003f05270 */
[----:B------:R-:W-:Y:S05]  /*0ac0*/  @P0 BRA `(.L_x_13) ;  /* 0x0000000000480947 */ /* 0x000fea0003800000 */
[----:B---3--:R-:W-:Y:S01]  /*0ad0*/  UMOV UR9, 0x1e0 ;  /* 0x000001e000097882 */ /* 0x008fe20000000000 */
[----:B--2---:R-:W-:Y:S01]  /*0ae0*/  UMOV UR8, 0x400 ;  /* 0x0000040000087882 */ /* 0x004fe20000000000 */
[----:B------:R-:W-:Y:S01]  /*0af0*/  USEL UR9, UR9, 0x1a0, UP5 ;  /* 0x000001a009097887 */ /* 0x000fe2000a800000 */
        /* <DEDUP_REMOVED lines=9> */
[----:B------:R-:W2:Y:S02]  /*0b90*/  FENCE.VIEW.ASYNC.S ;  /* 0x00000000000073c6 */ /* 0x000ea40000000000 */
[----:B--2---:R4:W2:Y:S08]  /*0ba0*/  SYNCS.EXCH.64 URZ, [UR8+0x140], UR12 ;  /* 0x0001400c08ff75b2 */ /* 0x0048b00008000100 */
[----:B------:R4:W3:Y:S01]  /*0bb0*/  SYNCS.EXCH.64 URZ, [UR8+0x150], UR14 ;  /* 0x0001500e08ff75b2 */ /* 0x0008e20008000100 */
[----:B------:R4:W1:Y:S01]  /*0bc0*/  SYNCS.EXCH.64 URZ, [UR8+0x148], UR12 ;  /* 0x0001480c08ff75b2 */ /* 0x0008620008000100 */
[----:B------:R4:W1:Y:S02]  /*0bd0*/  SYNCS.EXCH.64 URZ, [UR8+0x158], UR14 ;  /* 0x0001580e08ff75b2 */ /* 0x0008640008000100 */
[----:B----4-:R-:W-:Y:S01]  /*0be0*/  NOP ;  /* 0x0000000000007918 */ /* 0x010fe20000000000 */
.L_x_13:
[----:B------:R-:W4:Y:S01]  /*0bf0*/  SHFL.IDX PT, R0, R106, RZ, 0x1f ;  /* 0x00001fff6a007589 */ /* 0x000f2200000e0000 */
[----:B------:R-:W-:Y:S01]  /*0c00*/  NOP ;  /* 0x0000000000007918 */ /* 0x000fe20000000000 */
[----:B----4-:R-:W-:-:S13]  /*0c10*/  ISETP.NE.AND P0, PT, R0, 0x5, PT ;  /* 0x000000050000780c */ /* 0x010fda0003f05270 */
[----:B------:R-:W-:Y:S05]  /*0c20*/  @P0 BRA `(.L_x_14) ;  /* 0x0000000000540947 */ /* 0x000fea0003800000 */
[----:B---3--:R-:W-:Y:S01]  /*0c30*/  UMOV UR9, 0x400 ;  /* 0x0000040000097882 */ /* 0x008fe20000000000 */
[----:B--2---:R-:W-:Y:S01]  /*0c40*/  UMOV UR8, 0x1 ;  /* 0x0000000100087882 */ /* 0x004fe20000000000 */
        /* <DEDUP_REMOVED lines=13> */
[----:B------:R4:W1:Y:S01]  /*0d20*/  SYNCS.EXCH.64 URZ, [UR9+0x188], UR14 ;  /* 0x0001880e09ff75b2 */ /* 0x0008620008000100 */
[----:B------:R4:W1:Y:S01]  /*0d30*/  SYNCS.EXCH.64 URZ, [UR9+0x170], UR12 ;  /* 0x0001700c09ff75b2 */ /* 0x0008620008000100 */
[----:B------:R4:W1:Y:S01]  /*0d40*/  SYNCS.EXCH.64 URZ, [UR9+0x190], UR14 ;  /* 0x0001900e09ff75b2 */ /* 0x0008620008000100 */
[----:B------:R4:W1:Y:S01]  /*0d50*/  SYNCS.EXCH.64 URZ, [UR9+0x178], UR12 ;  /* 0x0001780c09ff75b2 */ /* 0x0008620008000100 */
[----:B------:R4:W1:Y:S02]  /*0d60*/  SYNCS.EXCH.64 URZ, [UR9+0x198], UR14 ;  /* 0x0001980e09ff75b2 */ /* 0x0008640008000100 */
[----:B----4-:R-:W-:Y:S01]  /*0d70*/  NOP ;  /* 0x0000000000007918 */ /* 0x010fe20000000000 */
.L_x_14:
[----:B------:R-:W4:Y:S01]  /*0d80*/  SHFL.IDX PT, R0, R106, RZ, 0x1f ;  /* 0x00001fff6a007589 */ /* 0x000f2200000e0000 */
[----:B------:R-:W-:Y:S01]  /*0d90*/  ISETP.NE.OR P1, PT, RZ, UR10, !P1 ;  /* 0x0000000aff007c0c */ /* 0x000fe2000cf25670 */
[----:B------:R-:W-:Y:S01]  /*0da0*/  NOP ;  /* 0x0000000000007918 */ /* 0x000fe20000000000 */
[----:B----4-:R-:W-:-:S13]  /*0db0*/  ISETP.NE.AND P0, PT, R0, 0x3, PT ;  /* 0x000000030000780c */ /* 0x010fda0003f05270 */
[----:B------:R-:W-:Y:S05]  /*0dc0*/  @P0 BRA `(.L_x_15) ;  /* 0x0000000000340947 */ /* 0x000fea0003800000 */
[----:B--2---:R-:W-:Y:S01]  /*0dd0*/  UMOV UR8, 0x400 ;  /* 0x0000040000087882 */ /* 0x004fe20000000000 */
[----:B------:R-:W-:Y:S01]  /*0de0*/  UMOV UR6, 0x20 ;  /* 0x0000002000067882 */ /* 0x000fe20000000000 */
[----:B------:R-:W-:Y:S02]  /*0df0*/  ULEA UR8, UR37, UR8, 0x18 ;  /* 0x0000000825087291 */ /* 0x000fe4000f8ec0ff */
[----:B---3--:R-:W-:-:S04]  /*0e00*/  UIADD3 UR12, UPT, UPT, -UR6, 0x100000, URZ ;  /* 0x00100000060c7890 */ /* 0x008fc8000fffe1ff */
[----:B------:R-:W-:Y:S02]  /*0e10*/  USHF.L.U32 UR13, UR12, 0xb, URZ ;  /* 0x0000000b0c0d7899 */ /* 0x000fe400080006ff */
[----:B------:R-:W-:Y:S01]  /*0e20*/  USHF.L.U32 UR12, UR12, 0x1, URZ ;  /* 0x000000010c0c7899 */ /* 0x000fe200080006ff */
[----:B------:R-:W-:Y:S01]  /*0e30*/  ELECT P0, URZ, PT ;  /* 0x0000000000ff782f */ /* 0x000fe20003800000 */
[----:B------:R-:W2:Y:S10]  /*0e40*/  FENCE.VIEW.ASYNC.S ;  /* 0x00000000000073c6 */ /* 0x000eb40000000000 */
[----:B--2---:R4:W2:Y:S01]  /*0e50*/  SYNCS.EXCH.64 URZ, [UR8+0x1a0], UR12 ;  /* 0x0001a00c08ff75b2 */ /* 0x0048a20008000100 */
[----:B------:R4:W3:Y:S01]  /*0e60*/  SYNCS.EXCH.64 URZ, [UR8+0x1b0], UR12 ;  /* 0x0001b00c08ff75b2 */ /* 0x0008e20008000100 */
[----:B------:R4:W1:Y:S01]  /*0e70*/  SYNCS.EXCH.64 URZ, [UR8+0x1a8], UR12 ;  /* 0x0001a80c08ff75b2 */ /* 0x0008620008000100 */
[----:B------:R4:W1:Y:S02]  /*0e80*/  SYNCS.EXCH.64 URZ, [UR8+0x1b8], UR12 ;  /* 0x0001b80c08ff75b2 */ /* 0x0008640008000100 */
[----:B----4-:R-:W-:Y:S01]  /*0e90*/  NOP ;  /* 0x0000000000007918 */ /* 0x010fe20000000000 */
.L_x_15:
[----:B------:R-:W-:Y:S01]  /*0ea0*/  VOTEU.ALL UP1, P1 ;  /* 0x0000000000ff7886 */ /* 0x000fe20000820000 */
[----:B--2---:R-:W2:Y:S01]  /*0eb0*/  LDCU UR8, c[0x0][0x36c] ;  /* 0x00006d80ff0877ac */ /* 0x004ea20008000800 */
[----:B------:R-:W-:Y:S01]  /*0ec0*/  NOP ;  /* 0x0000000000007918 */ /* 0x000fe20000000000 */
[----:B------:R-:W-:Y:S01]  /*0ed0*/  LOP3.LUT R10, R103, 0x1f, RZ, 0xc0, !PT ;  /* 0x0000001f670a7812 */ /* 0x000fe200078ec0ff */
[----:B---3--:R-:W-:Y:S01]  /*0ee0*/  UMOV UR12, 0x20 ;  /* 0x00000020000c7882 */ /* 0x008fe20000000000 */
[----:B------:R-:W-:Y:S01]  /*0ef0*/  @!UP1 UMOV UR6, 0x400 ;  /* 0x0000040000069882 */ /* 0x000fe20000000000 */
[----:B------:R-:W-:-:S04]  /*0f00*/  @!UP1 UIADD3 UR12, UPT, UPT, -UR12, 0x100000, URZ ;  /* 0x001000000c0c9890 */ /* 0x000fc8000fffe1ff */
[----:B------:R-:W-:Y:S02]  /*0f10*/  @!UP1 USHF.L.U32 UR13, UR12, 0xb, URZ ;  /* 0x0000000b0c0d9899 */ /* 0x000fe400080006ff */
[----:B------:R-:W-:Y:S02]  /*0f20*/  @!UP1 USHF.L.U32 UR12, UR12, 0x1, URZ ;  /* 0x000000010c0c9899 */ /* 0x000fe400080006ff */
[----:B------:R-:W-:Y:S01]  /*0f30*/  @!UP1 ULEA UR6, UR37, UR6, 0x18 ;  /* 0x0000000625069291 */ /* 0x000fe2000f8ec0ff */
[----:B------:R-:W-:Y:S01]  /*0f40*/  VOTEU.ALL UP1, P1 ;  /* 0x0000000000ff7886 */ /* 0x000fe20000820000 */
[----:B------:R-:W-:Y:S01]  /*0f50*/  UISETP.NE.AND UP4, UPT, UR10, URZ, UPT ;  /* 0x000000ff0a00728c */ /* 0x000fe2000bf85270 */
[----:B------:R-:W3:Y:S09]  /*0f60*/  FENCE.VIEW.ASYNC.S ;  /* 0x00000000000073c6 */ /* 0x000ef20000000000 */
[----:B---3--:R3:W4:Y:S01]  /*0f70*/  @!UP1 SYNCS.EXCH.64 URZ, [UR6+0x1c0], UR12 ;  /* 0x0001c00c06ff95b2 */ /* 0x0087220008000100 */
[----:B--2---:R-:W-:-:S09]  /*0f80*/  UISETP.EQ.U32.AND UP1, UPT, UR8, 0x1, UPT ;  /* 0x000000010800788c */ /* 0x004fd2000bf22070 */
[----:B------:R-:W-:Y:S05]  /*0f90*/  BRA.U !UP1, `(.L_x_16) ;  /* 0x0000000109087547 */ /* 0x000fea000b800000 */
[----:B-1--4-:R-:W-:Y:S01]  /*0fa0*/  UCGABAR_ARV ;  /* 0x00000000000079c7 */ /* 0x012fe20008000000 */
[----:B------:R-:W-:Y:S05]  /*0fb0*/  BRA `(.L_x_17) ;  /* 0x0000000000047947 */ /* 0x000fea0003800000 */
.L_x_16:
[----:B-1--4-:R-:W-:Y:S01]  /*0fc0*/  NOP ;  /* 0x0000000000007918 */ /* 0x012fe20000000000 */
.L_x_17:
[----:B------:R-:W1:Y:S01]  /*0fd0*/  S2R R94, SR_CTAID.Y ;  /* 0x00000000005e7919 */ /* 0x000e620000002600 */
[----:B------:R-:W-:-:S05]  /*0fe0*/  CS2R.32 R93, SR_CgaSize ;  /* 0x00000000005d7805 */ /* 0x000fca0000008a00 */
[----:B------:R-:W-:-:S05]  /*0ff0*/  IMAD R93, R93, -0xa0, RZ ;  /* 0xffffff605d5d7824 */ /* 0x000fca00078e02ff */
[----:B---3--:R-:W-:-:S14]  /*1000*/  R2UR UR6, R93 ;  /* 0x000000005d0672ca */ /* 0x008fdc00000e0000 */
[----:B------:R-:W2:Y:S01]  /*1010*/  LDCU UR6, c[0x0][UR6+0x2b4] ;  /* 0x00005680060677ac */ /* 0x000ea20008000800 */
[----:B------:R-:W-:-:S05]  /*1020*/  CS2R.32 R0, SR_CgaSize ;  /* 0x0000000000007805 */ /* 0x000fca0000008a00 */
[----:B------:R-:W-:-:S06]  /*1030*/  IMAD R0, R0, -0xa0, RZ ;  /* 0xffffff6000007824 */ /* 0x000fcc00078e02ff */
[----:B------:R-:W3:Y:S01]  /*1040*/  LDC R0, c[0x0][R0+0x2a4] ;  /* 0x0000a90000007b82 */ /* 0x000ee20000000800 */
[----:B------:R-:W-:Y:S01]  /*1050*/  PRMT R8, RZ, 0x7610, R8 ;  /* 0x00007610ff087816 */ /* 0x000fe20000000008 */
[----:B------:R-:W4:Y:S01]  /*1060*/  S2R R11, SR_CTAID.X ;  /* 0x00000000000b7919 */ /* 0x000f220000002500 */
[----:B------:R-:W-:-:S05]  /*1070*/  CS2R.32 R93, SR_CgaSize ;  /* 0x00000000005d7805 */ /* 0x000fca0000008a00 */
[----:B------:R-:W-:-:S05]  /*1080*/  IMAD R93, R93, -0xa0, RZ ;  /* 0xffffff605d5d7824 */ /* 0x000fca00078e02ff */
[----:B------:R-:W-:-:S14]  /*1090*/  R2UR UR8, R93 ;  /* 0x000000005d0872ca */ /* 0x000fdc00000e0000 */
[----:B------:R-:W3:Y:S01]  /*10a0*/  LDCU UR8, c[0x0][UR8+0x2b0] ;  /* 0x00005600080877ac */ /* 0x000ee20008000800 */
[----:B------:R-:W-:Y:S01]  /*10b0*/  UISETP.NE.AND UP2, UPT, UR10, 0x2, UPT ;  /* 0x000000020a00788c */ /* 0x000fe2000bf45270 */
[----:B------:R-:W2:Y:S01]  /*10c0*/  LDC R9, c[0x0][0xb24] ;  /* 0x0002c900ff097b82 */ /* 0x000ea20000000800 */
[----:B------:R-:W-:-:S05]  /*10d0*/  CS2R.32 R2, SR_CgaSize ;  /* 0x0000000000027805 */ /* 0x000fca0000008a00 */
[----:B------:R-:W-:-:S06]  /*10e0*/  IMAD R2, R2, -0xa0, RZ ;  /* 0xffffff6002027824 */ /* 0x000fcc00078e02ff */
[----:B------:R-:W3:Y:S08]  /*10f0*/  LDC R2, c[0x0][R2+0x2a0] ;  /* 0x0000a80002027b82 */ /* 0x000ef00000000800 */
[----:B------:R-:W3:Y:S01]  /*1100*/  LDC R40, c[0x0][0xb24] ;  /* 0x0002c900ff287b82 */ /* 0x000ee20000000800 */
[----:B-1----:R-:W-:-:S07]  /*1110*/  I2FP.F32.U32 R3, R94 ;  /* 0x0000005e00037245 */ /* 0x002fce0000201000 */
[----:B------:R-:W1:Y:S01]  /*1120*/  S2UR UR36, SR_CTAID.Z ;  /* 0x00000000002479c3 */ /* 0x000e620000002700 */
[----:B--2---:R-:W-:Y:S01]  /*1130*/  ISETP.GE.AND P0, PT, R9, 0x1, PT ;  /* 0x000000010900780c */ /* 0x004fe20003f06270 */
[----:B----4-:R-:W-:Y:S01]  /*1140*/  IMAD.MOV.U32 R93, RZ, RZ, R11 ;  /* 0x000000ffff5d7224 */ /* 0x010fe200078e000b */
[----:B------:R-:W-:Y:S01]  /*1150*/  I2FP.F32.U32 R4, R11 ;  /* 0x0000000b00047245 */ /* 0x000fe20000201000 */
[----:B------:R-:W-:Y:S01]  /*1160*/  FMUL R3, R3, UR6 ;  /* 0x0000000603037c20 */ /* 0x000fe20008400000 */
[----:B------:R-:W2:Y:S03]  /*1170*/  LDCU UR6, c[0x0][0xb30] ;  /* 0x00016600ff0677ac */ /* 0x000ea60008000800 */
[----:B---3--:R-:W-:Y:S01]  /*1180*/  FMUL R4, R4, UR8 ;  /* 0x0000000804047c20 */ /* 0x008fe20008400000 */
[----:B------:R-:W3:Y:S08]  /*1190*/  F2I.U32.TRUNC.NTZ R81, R3 ;  /* 0x0000000300517305 */ /* 0x000ef0000020f000 */
[----:B------:R-:W4:Y:S01]  /*11a0*/  F2I.U32.TRUNC.NTZ R92, R4 ;  /* 0x00000004005c7305 */ /* 0x000f22000020f000 */
[----:B--2---:R-:W-:Y:S01]  /*11b0*/  UISETP.NE.AND UP3, UPT, UR6, 0x1, UPT ;  /* 0x000000010600788c */ /* 0x004fe2000bf65270 */
[----:B---3--:R-:W-:-:S05]  /*11c0*/  IADD3 R81, PT, PT, -R81, RZ, RZ ;  /* 0x000000ff51517210 */ /* 0x008fca0007ffe1ff */
[----:B------:R-:W-:Y:S01]  /*11d0*/  IMAD R81, R0, R81, R94 ;  /* 0x0000005100517224 */ /* 0x000fe200078e025e */
[----:B------:R-:W-:Y:S01]  /*11e0*/  PRMT R0, RZ, 0x7610, R0 ;  /* 0x00007610ff007816 */ /* 0x000fe20000000000 */
[----:B----4-:R-:W-:-:S04]  /*11f0*/  IMAD.MOV R92, RZ, RZ, -R92 ;  /* 0x000000ffff5c7224 */ /* 0x010fc800078e0a5c */
[----:B------:R-:W-:Y:S01]  /*1200*/  IMAD R92, R2, R92, R11 ;  /* 0x0000005c025c7224 */ /* 0x000fe200078e020b */
[----:B-1----:R-:W-:Y:S06]  /*1210*/  BRA.U UP4, `(.L_x_18) ;  /* 0x0000000104247547 */ /* 0x002fec000b800000 */
[----:B------:R-:W-:Y:S01]  /*1220*/  ISETP.NE.AND P1, PT, R81, RZ, PT ;  /* 0x000000ff5100720c */ /* 0x000fe20003f25270 */
[----:B------:R-:W-:Y:S01]  /*1230*/  IMAD.MOV.U32 R0, RZ, RZ, 0x3 ;  /* 0x00000003ff007424 */ /* 0x000fe200078e00ff */
[C---:B------:R-:W-:Y:S02]  /*1240*/  LOP3.LUT R3, R92.reuse, 0xfffffffe, RZ, 0xc0, !PT ;  /* 0xfffffffe5c037812 */ /* 0x040fe400078ec0ff */
[----:B------:R-:W-:Y:S02]  /*1250*/  ISETP.LT.U32.OR P1, PT, R92, 0x2, !P1 ;  /* 0x000000025c00780c */ /* 0x000fe40004f21470 */
[----:B------:R-:W-:Y:S02]  /*1260*/  SHF.L.U32 R0, R0, R3, RZ ;  /* 0x0000000300007219 */ /* 0x000fe400000006ff */
[----:B------:R-:W-:Y:S02]  /*1270*/  SEL R5, RZ, 0x1, !P1 ;  /* 0x00000001ff057807 */ /* 0x000fe40004800000 */
[----:B------:R-:W-:-:S05]  /*1280*/  SEL R2, RZ, 0x2, !P1 ;  /* 0x00000002ff027807 */ /* 0x000fca0004800000 */
[----:B------:R-:W-:-:S05]  /*1290*/  IMAD.IADD R2, R5, 0x1, R2 ;  /* 0x0000000105027824 */ /* 0x000fca00078e0202 */
[----:B------:R-:W-:Y:S02]  /*12a0*/  PRMT R8, R2, 0x7610, R8 ;  /* 0x0000761002087816 */ /* 0x000fe40000000008 */
.L_x_18:
[----:B------:R-:W-:Y:S05]  /*12b0*/  @!P0 BRA `(.L_x_19) ;  /* 0x0000000000b88947 */ /* 0x000fea0003800000 */
[----:B------:R-:W1:Y:S01]  /*12c0*/  LDC.64 R4, c[0x0][0xb18] ;  /* 0x0002c600ff047b82 */ /* 0x000e620000000a00 */
[----:B------:R-:W-:-:S07]  /*12d0*/  ISETP.NE.AND P0, PT, R9, 0x1, PT ;  /* 0x000000010900780c */ /* 0x000fce0003f05270 */
[----:B------:R-:W2:Y:S08]  /*12e0*/  LDC R14, c[0x0][0xb0c] ;  /* 0x0002c300ff0e7b82 */ /* 0x000eb00000000800 */
[----:B------:R-:W3:Y:S08]  /*12f0*/  LDC R13, c[0x0][0x370] ;  /* 0x0000dc00ff0d7b82 */ /* 0x000ef00000000800 */
[----:B------:R-:W4:Y:S01]  /*1300*/  LDC R16, c[0x0][0x374] ;  /* 0x0000dd00ff107b82 */ /* 0x000f220000000800 */
[----:B-1----:R-:W-:-:S07]  /*1310*/  ISETP.NE.AND P1, PT, R4, 0x1, PT ;  /* 0x000000010400780c */ /* 0x002fce0003f25270 */
[----:B------:R-:W3:Y:S01]  /*1320*/  LDC.64 R6, c[0x0][0xb10] ;  /* 0x0002c400ff067b82 */ /* 0x000ee20000000a00 */
[----:B--2---:R-:W-:-:S07]  /*1330*/  ISETP.NE.AND P2, PT, R14, 0x1, PT ;  /* 0x000000010e00780c */ /* 0x004fce0003f45270 */
[----:B------:R-:W1:Y:S08]  /*1340*/  LDC R12, c[0x0][0xb20] ;  /* 0x0002c800ff0c7b82 */ /* 0x000e700000000800 */
[----:B------:R-:W2:Y:S01]  /*1350*/  LDC.64 R2, c[0x0][0xb28] ;  /* 0x0002ca00ff027b82 */ /* 0x000ea20000000a00 */
[----:B----4-:R-:W-:-:S04]  /*1360*/  IMAD.HI.U32 R15, R16, R5, RZ ;  /* 0x00000005100f7227 */ /* 0x010fc800078e00ff */
[----:B------:R-:W-:-:S04]  /*1370*/  IMAD.HI.U32 R5, R94, R5, RZ ;  /* 0x000000055e057227 */ /* 0x000fc800078e00ff */
[----:B---3--:R-:W-:-:S04]  /*1380*/  IMAD.HI.U32 R18, R13, R6, RZ ;  /* 0x000000060d127227 */ /* 0x008fc800078e00ff */
[C---:B------:R-:W-:Y:S01]  /*1390*/  IMAD.HI.U32 R20, R11.reuse, R6, RZ ;  /* 0x000000060b147227 */ /* 0x040fe200078e00ff */
[-C--:B------:R-:W-:Y:S02]  /*13a0*/  @P2 SHF.R.U32.HI R13, RZ, R7.reuse, R18 ;  /* 0x00000007ff0d2219 */ /* 0x080fe40000011612 */
[-C--:B-1----:R-:W-:Y:S02]  /*13b0*/  @P1 SHF.R.U32.HI R16, RZ, R12.reuse, R15 ;  /* 0x0000000cff101219 */ /* 0x082fe4000001160f */
[----:B------:R-:W-:Y:S02]  /*13c0*/  SHF.R.U32.HI R5, RZ, R12, R5 ;  /* 0x0000000cff057219 */ /* 0x000fe40000011605 */
[----:B------:R-:W-:Y:S02]  /*13d0*/  SHF.R.U32.HI R20, RZ, R7, R20 ;  /* 0x00000007ff147219 */ /* 0x000fe40000011614 */
[----:B------:R-:W-:Y:S01]  /*13e0*/  SEL R5, R94, R5, !P1 ;  /* 0x000000055e057207 */ /* 0x000fe20004800000 */
[----:B--2---:R-:W-:Y:S01]  /*13f0*/  IMAD.HI.U32 R18, R16, R2, RZ ;  /* 0x0000000210127227 */ /* 0x004fe200078e00ff */
[----:B------:R-:W-:-:S02]  /*1400*/  SEL R93, R11, R20, !P2 ;  /* 0x000000140b5d7207 */ /* 0x000fc40005000000 */
[----:B------:R-:W-:Y:S01]  /*1410*/  IADD3 R7, PT, PT, -R5, RZ, RZ ;  /* 0x000000ff05077210 */ /* 0x000fe20007ffe1ff */
[----:B------:R-:W-:Y:S01]  /*1420*/  IMAD.HI.U32 R6, R13, R2, RZ ;  /* 0x000000020d067227 */ /* 0x000fe200078e00ff */
[----:B------:R-:W-:-:S03]  /*1430*/  @P0 SHF.R.U32.HI R16, RZ, R3, R18 ;  /* 0x00000003ff100219 */ /* 0x000fc60000011612 */
[----:B------:R-:W-:Y:S01]  /*1440*/  IMAD R7, R4, R7, R94 ;  /* 0x0000000704077224 */ /* 0x000fe200078e025e */
[----:B------:R-:W-:Y:S01]  /*1450*/  @P0 SHF.R.U32.HI R13, RZ, R3, R6 ;  /* 0x00000003ff0d0219 */ /* 0x000fe20000011606 */
[----:B------:R-:W-:-:S04]  /*1460*/  IMAD R16, R16, R9, RZ ;  /* 0x0000000910107224 */ /* 0x000fc800078e02ff */
[----:B------:R-:W-:Y:S01]  /*1470*/  IMAD R6, R13, R9, RZ ;  /* 0x000000090d067224 */ /* 0x000fe200078e02ff */
[----:B------:R-:W-:-:S04]  /*1480*/  ISETP.GE.AND P1, PT, R5, R16, PT ;  /* 0x000000100500720c */ /* 0x000fc80003f26270 */
[----:B------:R-:W-:Y:S01]  /*1490*/  ISETP.GE.OR P1, PT, R93, R6, P1 ;  /* 0x000000065d00720c */ /* 0x000fe20000f26670 */
[----:B------:R-:W-:-:S05]  /*14a0*/  IMAD.HI.U32 R6, R5, R2, RZ ;  /* 0x0000000205067227 */ /* 0x000fca00078e00ff */
[----:B------:R-:W-:-:S04]  /*14b0*/  SHF.R.U32.HI R6, RZ, R3, R6 ;  /* 0x00000003ff067219 */ /* 0x000fc80000011606 */
[----:B------:R-:W-:-:S03]  /*14c0*/  SEL R6, R5, R6, !P0 ;  /* 0x0000000605067207 */ /* 0x000fc60004000000 */
[----:B------:R-:W-:Y:S01]  /*14d0*/  @!P1 IMAD.HI.U32 R12, R93, R2, RZ ;  /* 0x000000025d0c9227 */ /* 0x000fe200078e00ff */
[----:B------:R-:W-:-:S04]  /*14e0*/  IADD3 R2, PT, PT, -R6, RZ, RZ ;  /* 0x000000ff06027210 */ /* 0x000fc80007ffe1ff */
[----:B------:R-:W-:Y:S01]  /*14f0*/  @!P1 SHF.R.U32.HI R12, RZ, R3, R12 ;  /* 0x00000003ff0c9219 */ /* 0x000fe2000001160c */
[----:B------:R-:W-:-:S03]  /*1500*/  IMAD R2, R9, R2, R5 ;  /* 0x0000000209027224 */ /* 0x000fc600078e0205 */
[----:B------:R-:W-:-:S05]  /*1510*/  @!P1 SEL R3, R93, R12, !P0 ;  /* 0x0000000c5d039207 */ /* 0x000fca0004000000 */
[--C-:B------:R-:W-:Y:S02]  /*1520*/  @!P1 IMAD.IADD R6, R6, 0x1, -R3.reuse ;  /* 0x0000000106069824 */ /* 0x100fe400078e0a03 */
[----:B------:R-:W-:Y:S01]  /*1530*/  @!P1 IMAD R3, R2, R13, R3 ;  /* 0x0000000d02039224 */ /* 0x000fe200078e0203 */
[----:B------:R-:W-:Y:S01]  /*1540*/  IADD3 R2, PT, PT, -R93, RZ, RZ ;  /* 0x000000ff5d027210 */ /* 0x000fe20007ffe1ff */
[----:B------:R-:W-:Y:S02]  /*1550*/  @!P1 IMAD R5, R6, R9, R93 ;  /* 0x0000000906059224 */ /* 0x000fe400078e025d */
[----:B------:R-:W-:Y:S02]  /*1560*/  @!P1 IMAD.MOV.U32 R93, RZ, RZ, R3 ;  /* 0x000000ffff5d9224 */ /* 0x000fe400078e0003 */
[----:B------:R-:W-:Y:S02]  /*1570*/  IMAD R2, R14, R2, R11 ;  /* 0x000000020e027224 */ /* 0x000fe400078e020b */
[----:B------:R-:W-:-:S02]  /*1580*/  IMAD R94, R5, R4, R7 ;  /* 0x00000004055e7224 */ /* 0x000fc400078e0207 */
[----:B------:R-:W-:Y:S02]  /*1590*/  IMAD R93, R93, R14, R2 ;  /* 0x0000000e5d5d7224 */ /* 0x000fe400078e0202 */
.L_x_19:
[----:B------:R-:W-:Y:S05]  /*15a0*/  BRA.U UP3, `(.L_x_20) ;  /* 0x0000000103407547 */ /* 0x000fea000b800000 */
[----:B------:R-:W1:Y:S08]  /*15b0*/  LDC.64 R4, c[0x0][0xb10] ;  /* 0x0002c400ff047b82 */ /* 0x000e700000000a00 */
[----:B------:R-:W2:Y:S08]  /*15c0*/  LDC.64 R2, c[0x0][0xb18] ;  /* 0x0002c600ff027b82 */ /* 0x000eb00000000a00 */
[----:B------:R-:W3:Y:S08]  /*15d0*/  LDC R6, c[0x0][0xb20] ;  /* 0x0002c800ff067b82 */ /* 0x000ef00000000800 */
[----:B------:R-:W4:Y:S01]  /*15e0*/  LDC R12, c[0x0][0xb0c] ;  /* 0x0002c300ff0c7b82 */ /* 0x000f220000000800 */
[----:B-1----:R-:W-:-:S05]  /*15f0*/  IMAD.HI.U32 R4, R93, R4, RZ ;  /* 0x000000045d047227 */ /* 0x002fca00078e00ff */
[----:B------:R-:W-:Y:S01]  /*1600*/  SHF.R.U32.HI R4, RZ, R5, R4 ;  /* 0x00000005ff047219 */ /* 0x000fe20000011604 */
[----:B--2---:R-:W-:Y:S01]  /*1610*/  IMAD.HI.U32 R3, R94, R3, RZ ;  /* 0x000000035e037227 */ /* 0x004fe200078e00ff */
[----:B------:R-:W-:-:S04]  /*1620*/  ISETP.NE.AND P0, PT, R2, 0x1, PT ;  /* 0x000000010200780c */ /* 0x000fc80003f05270 */
[----:B---3--:R-:W-:-:S04]  /*1630*/  SHF.R.U32.HI R3, RZ, R6, R3 ;  /* 0x00000006ff037219 */ /* 0x008fc80000011603 */
[----:B------:R-:W-:Y:S02]  /*1640*/  SEL R3, R94, R3, !P0 ;  /* 0x000000035e037207 */ /* 0x000fe40004000000 */
[----:B----4-:R-:W-:-:S04]  /*1650*/  ISETP.NE.AND P1, PT, R12, 0x1, PT ;  /* 0x000000010c00780c */ /* 0x010fc80003f25270 */
[----:B------:R-:W-:-:S05]  /*1660*/  SEL R6, R93, R4, !P1 ;  /* 0x000000045d067207 */ /* 0x000fca0004800000 */
[----:B------:R-:W-:Y:S02]  /*1670*/  IMAD.IADD R4, R3, 0x1, -R6 ;  /* 0x0000000103047824 */ /* 0x000fe400078e0a06 */
[----:B------:R-:W-:Y:S02]  /*1680*/  IMAD.IADD R3, R6, 0x1, -R3 ;  /* 0x0000000106037824 */ /* 0x000fe400078e0a03 */
[----:B------:R-:W-:Y:S02]  /*1690*/  IMAD R93, R4, R12, R93 ;  /* 0x0000000c045d7224 */ /* 0x000fe400078e025d */
[----:B------:R-:W-:Y:S02]  /*16a0*/  IMAD R94, R3, R2, R94 ;  /* 0x00000002035e7224 */ /* 0x000fe400078e025e */
.L_x_20:
[----:B------:R-:W-:Y:S05]  /*16b0*/  BRA.U !UP1, `(.L_x_21) ;  /* 0x00000001090c7547 */ /* 0x000fea000b800000 */
[----:B------:R-:W-:Y:S01]  /*16c0*/  UCGABAR_WAIT ;  /* 0x0000000000007dc7 */ /* 0x000fe20008000000 */
[----:B------:R-:W-:Y:S01]  /*16d0*/  CCTL.IVALL ;  /* 0x00000000ff00798f */ /* 0x000fe20002000000 */
[----:B------:R-:W-:Y:S05]  /*16e0*/  BRA `(.L_x_22) ;  /* 0x0000000000047947 */ /* 0x000fea0003800000 */
.L_x_21:
[----:B------:R-:W-:Y:S06]  /*16f0*/  BAR.SYNC.DEFER_BLOCKING 0x0 ;  /* 0x0000000000007b1d */ /* 0x000fec0000010000 */
.L_x_22:
[----:B------:R-:W-:Y:S05]  /*1700*/  BRA.U UP2, `(.L_x_23) ;  /* 0x0000001902ac7547 */ /* 0x000fea000b800000 */
[----:B------:R-:W1:Y:S01]  /*1710*/  LDCU UR15, c[0x0][0x38c] ;  /* 0x00007180ff0f77ac */ /* 0x000e620008000800 */
[----:B------:R-:W2:Y:S01]  /*1720*/  LDC R9, c[0x0][0x370] ;  /* 0x0000dc00ff097b82 */ /* 0x000ea20000000800 */
[C---:B------:R-:W-:Y:S01]  /*1730*/  IMAD.SHL.U32 R17, R11.reuse, 0x20, RZ ;  /* 0x000000200b117824 */ /* 0x040fe200078e00ff */
[----:B------:R-:W-:Y:S01]  /*1740*/  PLOP3.LUT P1, PT, PT, PT, UP5, 0x80, 0x8 ;  /* 0x000000000008781c */ /* 0x000fe20003f2f058 */
[----:B------:R-:W-:Y:S01]  /*1750*/  UISETP.NE.AND UP1, UPT, UR10, URZ, UPT ;  /* 0x000000ff0a00728c */ /* 0x000fe2000bf25270 */
[----:B------:R-:W-:Y:S01]  /*1760*/  ISETP.NE.AND P4, PT, R10, RZ, P5 ;  /* 0x000000ff0a00720c */ /* 0x000fe20002f85270 */
[----:B------:R-:W-:Y:S01]  /*1770*/  IMAD.SHL.U32 R16, R11, 0x40, RZ ;  /* 0x000000400b107824 */ /* 0x000fe200078e00ff */
[----:B------:R-:W-:Y:S01]  /*1780*/  PLOP3.LUT P1, PT, P1, PT, PT, 0x8, 0x80 ;  /* 0x000000000080781c */ /* 0x000fe20000f2e170 */
[----:B------:R-:W-:Y:S01]  /*1790*/  IMAD.MOV.U32 R15, RZ, RZ, 0x1 ;  /* 0x00000001ff0f7424 */ /* 0x000fe200078e00ff */
[----:B------:R-:W3:Y:S01]  /*17a0*/  LDC R0, c[0x0][0x374] ;  /* 0x0000dd00ff007b82 */ /* 0x000ee20000000800 */
[----:B------:R-:W-:Y:S01]  /*17b0*/  IMAD.MOV.U32 R14, RZ, RZ, RZ ;  /* 0x000000ffff0e7224 */ /* 0x000fe200078e00ff */
[----:B------:R-:W-:Y:S01]  /*17c0*/  CS2R R12, SRZ ;  /* 0x00000000000c7805 */ /* 0x000fe2000001ff00 */
[----:B------:R-:W-:Y:S01]  /*17d0*/  IMAD.MOV.U32 R10, RZ, RZ, 0x1 ;  /* 0x00000001ff0a7424 */ /* 0x000fe200078e00ff */
[----:B------:R-:W-:Y:S01]  /*17e0*/  LOP3.LUT R17, R17, 0x20, RZ, 0xc0, !PT ;  /* 0x0000002011117812 */ /* 0x000fe200078ec0ff */
[----:B------:R-:W4:Y:S01]  /*17f0*/  LDCU.64 UR24, c[0x0][0x348] ;  /* 0x00006900ff1877ac */ /* 0x000f220008000a00 */
[----:B-1----:R-:W-:-:S02]  /*1800*/  UIADD3 UR4, UPT, UPT, UR15, 0x7f, URZ ;  /* 0x0000007f0f047890 */ /* 0x002fc4000fffe0ff */
[----:B------:R-:W-:Y:S02]  /*1810*/  USEL UR7, UR7, 0x2, UP1 ;  /* 0x0000000207077887 */ /* 0x000fe40008800000 */
[----:B------:R-:W-:Y:S01]  /*1820*/  USHF.R.S32.HI UR22, URZ, 0x1f, UR4 ;  /* 0x0000001fff167899 */ /* 0x000fe20008011404 */
[----:B------:R-:W-:-:S03]  /*1830*/  UMOV UR13, URZ ;  /* 0x000000ff000d7c82 */ /* 0x000fc60008000000 */
[----:B------:R-:W-:Y:S02]  /*1840*/  ULEA.HI UR22, UR22, UR4, URZ, 0x7 ;  /* 0x0000000416167291 */ /* 0x000fe4000f8f38ff */
[----:B------:R-:W-:Y:S02]  /*1850*/  UIADD3 UR4, UPT, UPT, UR15, -0x1, URZ ;  /* 0xffffffff0f047890 */ /* 0x000fe4000fffe0ff */
[----:B------:R-:W-:Y:S02]  /*1860*/  USHF.R.S32.HI UR22, URZ, 0x7, UR22 ;  /* 0x00000007ff167899 */ /* 0x000fe40008011416 */
[----:B------:R-:W-:Y:S02]  /*1870*/  UISETP.GE.U32.AND UP2, UPT, UR4, -0xff, UPT ;  /* 0xffffff010400788c */ /* 0x000fe4000bf46070 */
[----:B------:R-:W-:Y:S02]  /*1880*/  UISETP.LT.U32.AND UP0, UPT, UR22, 0x12, UPT ;  /* 0x000000121600788c */ /* 0x000fe4000bf01070 */
[----:B------:R-:W-:-:S02]  /*1890*/  UIADD3 UR15, UPT, UPT, UR15, 0xfe, URZ ;  /* 0x000000fe0f0f7890 */ /* 0x000fc4000fffe0ff */
[----:B------:R-:W-:-:S04]  /*18a0*/  USEL UR21, UR22, 0x12, UP0 ;  /* 0x0000001216157887 */ /* 0x000fc80008000000 */
[----:B------:R-:W-:Y:S02]  /*18b0*/  UIADD3 UR6, UPT, UPT, UR21, -0x1, URZ ;  /* 0xffffffff15067890 */ /* 0x000fe4000fffe0ff */
[----:B------:R-:W-:Y:S02]  /*18c0*/  @UP2 UIADD3 UR6, UPT, UPT, UR21, URZ, URZ ;  /* 0x000000ff15062290 */ /* 0x000fe4000fffe0ff */
[----:B------:R-:W-:Y:S02]  /*18d0*/  UIADD3 UR14, UPT, UPT, UR22, -UR21, URZ ;  /* 0x80000015160e7290 */ /* 0x000fe4000fffe0ff */
[----:B------:R-:W-:Y:S02]  /*18e0*/  UIADD3 UR5, UPT, UPT, UR6, 0x1, URZ ;  /* 0x0000000106057890 */ /* 0x000fe4000fffe0ff */
[----:B--2-4-:R-:W-:-:S12]  /*18f0*/  UIADD3 UR6, UPT, UPT, -UR6, URZ, URZ ;  /* 0x000000ff06067290 */ /* 0x014fd8000fffe1ff */
.L_x_43:
[----:B------:R-:W-:Y:S01]  /*1900*/  UISETP.NE.AND UP0, UPT, UR37, URZ, UPT ;  /* 0x000000ff2500728c */ /* 0x000fe2000bf05270 */
[----:B------:R-:W1:Y:S08]  /*1910*/  S2UR UR37, SR_CgaCtaId ;  /* 0x00000000002579c3 */ /* 0x000e700000008800 */
[----:B------:R-:W-:Y:S05]  /*1920*/  BRA.U UP0, `(.L_x_24) ;  /* 0x0000000100347547 */ /* 0x000fea000b800000 */
[----:B------:R-:W2:Y:S01]  /*1930*/  S2R R2, SR_CgaCtaId ;  /* 0x0000000000027919 */ /* 0x000ea20000008800 */
[----:B------:R-:W-:-:S04]  /*1940*/  MOV R3, 0x400 ;  /* 0x0000040000037802 */ /* 0x000fc80000000f00 */
[----:B--2---:R-:W-:Y:S02]  /*1950*/  LEA R3, R2, R3, 0x18 ;  /* 0x0000000302037211 */ /* 0x004fe400078ec0ff */
[----:B------:R-:W-:-:S03]  /*1960*/  SHF.L.U32 R2, R10, 0x1f, RZ ;  /* 0x0000001f0a027819 */ /* 0x000fc600000006ff */
[----:B------:R-:W-:-:S04]  /*1970*/  IMAD R3, R12, 0x8, R3 ;  /* 0x000000080c037824 */ /* 0x000fc800078e0203 */
[----:B------:R-:W2:Y:S02]  /*1980*/  SYNCS.PHASECHK.TRANS64.TRYWAIT P0, [R3+URZ+0x1b0], R2 ;  /* 0x0001b002030075a7 */ /* 0x000ea400080011ff */
[----:B--2---:R-:W-:Y:S05]  /*1990*/  @!P0 BRA `(.L_x_25) ;  /* 0x00000058002c8947 */ /* 0x004fea0003800000 */
.L_x_128:
[----:B------:R-:W-:Y:S01]  /*19a0*/  VIADD R12, R12, 0x1 ;  /* 0x000000010c0c7836 */ /* 0x000fe20000000000 */
[----:B------:R2:W-:Y:S04]  /*19b0*/  SYNCS.ARRIVE.TRANS64.A1T0 RZ, [R3+URZ+0x1a0], RZ ;  /* 0x0001a0ff03ff79a7 */ /* 0x0005e800081000ff */
[----:B------:R-:W-:-:S04]  /*19c0*/  ISETP.NE.AND P0, PT, R12, 0x2, PT ;  /* 0x000000020c00780c */ /* 0x000fc80003f05270 */
[----:B------:R-:W-:Y:S02]  /*19d0*/  SEL R12, R12, RZ, P0 ;  /* 0x000000ff0c0c7207 */ /* 0x000fe40000000000 */
[----:B--2---:R-:W-:-:S04]  /*19e0*/  SEL R3, RZ, 0x1, P0 ;  /* 0x00000001ff037807 */ /* 0x004fc80000000000 */
[----:B------:R-:W-:-:S07]  /*19f0*/  LOP3.LUT R10, R10, R3, RZ, 0x3c, !PT ;  /* 0x000000030a0a7212 */ /* 0x000fce00078e3cff */
.L_x_24:
[----:B------:R-:W-:Y:S01]  /*1a00*/  UMOV UR4, 0x400 ;  /* 0x0000040000047882 */ /* 0x000fe20000000000 */
[----:B------:R-:W-:Y:S01]  /*1a10*/  LEA.HI R3, R93, R93, RZ, 0x1 ;  /* 0x0000005d5d037211 */ /* 0x000fe200078f08ff */
[----:B-1----:R-:W-:Y:S01]  /*1a20*/  ULEA UR4, UR37, UR4, 0x18 ;  /* 0x0000000425047291 */ /* 0x002fe2000f8ec0ff */
[----:B------:R-:W-:Y:S01]  /*1a30*/  SHF.L.U32 R2, R15, 0x1f, RZ ;  /* 0x0000001f0f027819 */ /* 0x000fe200000006ff */
[----:B------:R-:W-:Y:S01]  /*1a40*/  UISETP.GE.U32.AND UP0, UPT, UR15, 0xff, UPT ;  /* 0x000000ff0f00788c */ /* 0x000fe2000bf06070 */
[----:B------:R-:W-:Y:S01]  /*1a50*/  R2UR UR35, R16 ;  /* 0x00000000102372ca */ /* 0x000fe200000e0000 */
[----:B------:R-:W-:Y:S01]  /*1a60*/  ULEA UR8, UR13, UR4, 0x3 ;  /* 0x000000040d087291 */ /* 0x000fe2000f8e18ff */
[----:B------:R-:W-:Y:S01]  /*1a70*/  IMAD.SHL.U32 R3, R3, 0x40, RZ ;  /* 0x0000004003037824 */ /* 0x000fe200078e00ff */
[----:B------:R-:W-:Y:S01]  /*1a80*/  R2UR UR11, R17 ;  /* 0x00000000110b72ca */ /* 0x000fe200000e0000 */
[----:B------:R-:W-:-:S03]  /*1a90*/  UMOV UR23, URZ ;  /* 0x000000ff00177c82 */ /* 0x000fc60008000000 */
[----:B------:R-:W-:-:S03]  /*1aa0*/  LOP3.LUT R3, R3, 0xffffff80, RZ, 0xc0, !PT ;  /* 0xffffff8003037812 */ /* 0x000fc600078ec0ff */
[----:B------:R1:W2:Y:S01]  /*1ab0*/  SYNCS.PHASECHK.TRANS64.TRYWAIT P0, [UR8+0x90], R2 ;  /* 0x00009002ff0075a7 */ /* 0x0002a20008001108 */
[----:B------:R-:W-:Y:S02]  /*1ac0*/  R2UR UR9, R3 ;  /* 0x00000000030972ca */ /* 0x000fe400000e0000 */
[----:B------:R-:W-:-:S11]  /*1ad0*/  R2UR UR8, R94 ;  /* 0x000000005e0872ca */ /* 0x000fd600000e0000 */
[----:B------:R-:W-:Y:S02]  /*1ae0*/  ULOP3.LUT UR35, UR9, 0x40, UR35, 0xf8, !UPT ;  /* 0x0000004009237892 */ /* 0x000fe4000f8ef823 */
[----:B------:R-:W-:Y:S01]  /*1af0*/  ULEA UR11, UR8, UR11, 0x6 ;  /* 0x0000000b080b7291 */ /* 0x000fe2000f8e30ff */
[----:B------:R-:W-:Y:S11]  /*1b00*/  BRA.U !UP0, `(.L_x_26) ;  /* 0x0000000108c07547 */ /* 0x000ff6000b800000 */
[----:B------:R-:W-:Y:S01]  /*1b10*/  UMOV UR16, UR6 ;  /* 0x0000000600107c82 */ /* 0x000fe20008000000 */
[----:B------:R-:W-:Y:S01]  /*1b20*/  UMOV UR17, UR13 ;  /* 0x0000000d00117c82 */ /* 0x000fe20008000000 */
[----:B------:R-:W-:-:S05]  /*1b30*/  UMOV UR34, URZ ;  /* 0x000000ff00227c82 */ /* 0x000fca0008000000 */
.L_x_32:
[----:B------:R-:W-:Y:S01]  /*1b40*/  ULEA UR33, UR17, UR4, 0x3 ;  /* 0x0000000411217291 */ /* 0x000fe2000f8e18ff */
[----:B------:R-:W-:Y:S01]  /*1b50*/  @P5 MOV R3, 0x6000 ;  /* 0x0000600000035802 */ /* 0x000fe20000000f00 */
[----:B-12-4-:R-:W-:Y:S10]  /*1b60*/  @P0 BRA `(.L_x_27) ;  /* 0x00000000000c0947 */ /* 0x016ff40003800000 */
[----:B------:R-:W-:-:S04]  /*1b70*/  SHF.L.U32 R5, R15, 0x1f, RZ ;  /* 0x0000001f0f057819 */ /* 0x000fc800000006ff */
[----:B------:R-:W2:Y:S02]  /*1b80*/  SYNCS.PHASECHK.TRANS64.TRYWAIT P0, [UR33+0x90], R5 ;  /* 0x00009005ff0075a7 */ /* 0x000ea40008001121 */
[----:B--2---:R-:W-:Y:S05]  /*1b90*/  @!P0 BRA `(.L_x_28) ;  /* 0x0000005400c08947 */ /* 0x004fea0003800000 */
.L_x_27:
[----:B------:R2:W-:Y:S01]  /*1ba0*/  @P5 SYNCS.ARRIVE.TRANS64 RZ, [UR33], R3 ;  /* 0x00000003ffff59a7 */ /* 0x0005e20008000021 */
[----:B------:R-:W-:Y:S02]  /*1bb0*/  ULOP3.LUT UR8, UR7, 0x2, URZ, 0xfc, !UPT ;  /* 0x0000000207087892 */ /* 0x000fe4000f8efcff */
[----:B------:R-:W-:Y:S02]  /*1bc0*/  UIADD3 UR16, UPT, UPT, UR16, 0x1, URZ ;  /* 0x0000000110107890 */ /* 0x000fe4000fffe0ff */
[----:B------:R-:W-:Y:S02]  /*1bd0*/  UISETP.NE.AND UP0, UPT, UR8, 0x2, UPT ;  /* 0x000000020800788c */ /* 0x000fe4000bf05270 */
[----:B------:R-:W-:-:S07]  /*1be0*/  UISETP.NE.AND UP2, UPT, UR16, 0x1, UPT ;  /* 0x000000011000788c */ /* 0x000fce000bf45270 */
[----:B------:R-:W-:Y:S05]  /*1bf0*/  BRA.U UP0, `(.L_x_29) ;  /* 0x0000000100047547 */ /* 0x000fea000b800000 */
[----:B------:R-:W-:Y:S05]  /*1c00*/  BPT.TRAP 0x1 ;  /* 0x000000040000795c */ /* 0x000fea0000300000 */
.L_x_29:
[----:B------:R-:W-:Y:S04]  /*1c10*/  BSSY.RECONVERGENT B0, `(.L_x_30) ;  /* 0x0000003000007945 */ /* 0x000fe80003800200 */
[----:B------:R-:W-:Y:S05]  /*1c20*/  @!P4 BRA `(.L_x_31) ;  /* 0x000000000004c947 */ /* 0x000fea0003800000 */
[----:B------:R-:W-:Y:S05]  /*1c30*/  BPT.TRAP 0x1 ;  /* 0x000000040000795c */ /* 0x000fea0000300000 */
.L_x_31:
[----:B------:R-:W-:Y:S05]  /*1c40*/  BSYNC.RECONVERGENT B0 ;  /* 0x0000000000007941 */ /* 0x000fea0003800200 */
.L_x_30:
[----:B------:R-:W-:Y:S02]  /*1c50*/  UIADD3 UR13, UPT, UPT, UR17, 0x1, URZ ;  /* 0x00000001110d7890 */ /* 0x000fe4000fffe0ff */
[----:B------:R-:W-:Y:S02]  /*1c60*/  ULEA UR32, UR17, UR4, 0xd ;  /* 0x0000000411207291 */ /* 0x000fe4000f8e68ff */
[----:B------:R-:W-:Y:S02]  /*1c70*/  UISETP.NE.AND UP0, UPT, UR13, 0x12, UPT ;  /* 0x000000120d00788c */ /* 0x000fe4000bf05270 */
[----:B------:R-:W-:Y:S02]  /*1c80*/  UIADD3 UR28, UP1, UPT, UR24, 0x80, URZ ;  /* 0x00000080181c7890 */ /* 0x000fe4000ff3e0ff */
[----:B------:R-:W-:Y:S02]  /*1c90*/  USEL UR9, URZ, 0x1, UP0 ;  /* 0x00000001ff097887 */ /* 0x000fe40008000000 */
[----:B------:R-:W-:-:S02]  /*1ca0*/  USEL UR13, UR13, URZ, UP0 ;  /* 0x000000ff0d0d7287 */ /* 0x000fc40008000000 */
[----:B------:R-:W-:Y:S02]  /*1cb0*/  UIADD3 UR26, UP0, UPT, UR24, 0x180, URZ ;  /* 0x00000180181a7890 */ /* 0x000fe4000ff1e0ff */
[----:B------:R-:W-:Y:S01]  /*1cc0*/  ULEA UR8, UR13, UR4, 0x3 ;  /* 0x000000040d087291 */ /* 0x000fe2000f8e18ff */
[----:B------:R-:W-:Y:S01]  /*1cd0*/  LOP3.LUT R15, R15, UR9, RZ, 0x3c, !PT ;  /* 0x000000090f0f7c12 */ /* 0x000fe2000f8e3cff */
[----:B------:R-:W-:Y:S02]  /*1ce0*/  ULOP3.LUT UR33, UR33, 0xfefffff8, URZ, 0xc0, !UPT ;  /* 0xfefffff821217892 */ /* 0x000fe4000f8ec0ff */
[----:B------:R-:W-:Y:S01]  /*1cf0*/  UIADD3.X UR29, UPT, UPT, URZ, UR25, URZ, UP1, !UPT ;  /* 0x00000019ff1d7290 */ /* 0x000fe20008ffe4ff */
[----:B-1----:R-:W-:Y:S01]  /*1d00*/  SHF.L.U32 R2, R15, 0x1f, RZ ;  /* 0x0000001f0f027819 */ /* 0x002fe200000006ff */
[----:B------:R-:W-:Y:S02]  /*1d10*/  UIADD3 UR32, UPT, UPT, UR32, 0x2400, URZ ;  /* 0x0000240020207890 */ /* 0x000fe4000fffe0ff */
[----:B------:R-:W-:Y:S01]  /*1d20*/  UIADD3.X UR27, UPT, UPT, URZ, UR25, URZ, UP0, !UPT ;  /* 0x00000019ff1b7290 */ /* 0x000fe200087fe4ff */
[----:B------:R4:W1:Y:S01]  /*1d30*/  SYNCS.PHASECHK.TRANS64.TRYWAIT P0, [UR8+0x90], R2 ;  /* 0x00009002ff0075a7 */ /* 0x0008620008001108 */
[----:B------:R-:W-:Y:S01]  /*1d40*/  ULEA UR8, UR17, UR4, 0xc ;  /* 0x0000000411087291 */ /* 0x000fe2000f8e60ff */
[----:B------:R-:W-:Y:S01]  /*1d50*/  UMOV UR18, 0x0 ;  /* 0x0000000000127882 */ /* 0x000fe20000000000 */
[----:B------:R-:W-:-:S02]  /*1d60*/  UMOV UR19, 0x10000000 ;  /* 0x1000000000137882 */ /* 0x000fc40000000000 */
[----:B------:R-:W-:Y:S01]  /*1d70*/  UIADD3 UR8, UPT, UPT, UR8, 0x26400, URZ ;  /* 0x0002640008087890 */ /* 0x000fe2000fffe0ff */
[----:B------:R2:W-:Y:S01]  /*1d80*/  UTMALDG.3D.2CTA [UR32], [UR28], desc[UR18] ;  /* 0x000012201c0075b4 */ /* 0x0005e20008211000 */
[----:B------:R-:W-:Y:S01]  /*1d90*/  UMOV UR10, UR34 ;  /* 0x00000022000a7c82 */ /* 0x000fe20008000000 */
[----:B------:R-:W-:Y:S01]  /*1da0*/  UMOV UR12, UR36 ;  /* 0x00000024000c7c82 */ /* 0x000fe20008000000 */
[----:B------:R-:W-:Y:S01]  /*1db0*/  UMOV UR9, UR33 ;  /* 0x0000002100097c82 */ /* 0x000fe20008000000 */
[----:B------:R-:W-:Y:S01]  /*1dc0*/  UMOV UR23, UR5 ;  /* 0x0000000500177c82 */ /* 0x000fe20008000000 */
[----:B------:R-:W-:-:S03]  /*1dd0*/  UMOV UR17, UR13 ;  /* 0x0000000d00117c82 */ /* 0x000fc60008000000 */
[----:B------:R4:W-:Y:S01]  /*1de0*/  UTMALDG.3D.2CTA [UR8], [UR26], desc[UR18] ;  /* 0x000012081a0075b4 */ /* 0x0009e20008211000 */
[----:B--2---:R-:W-:Y:S01]  /*1df0*/  UIADD3 UR34, UPT, UPT, UR34, 0x80, URZ ;  /* 0x0000008022227890 */ /* 0x004fe2000fffe0ff */
[----:B------:R-:W-:Y:S11]  /*1e00*/  BRA.U UP2, `(.L_x_32) ;  /* 0xfffffffd024c7547 */ /* 0x000ff6000b83ffff */
.L_x_26:
[----:B----4-:R-:W-:Y:S01]  /*1e10*/  ULEA UR8, UR13, UR4, 0x3 ;  /* 0x000000040d087291 */ /* 0x010fe2000f8e18ff */
[----:B-1----:R-:W-:Y:S01]  /*1e20*/  SHF.L.U32 R2, R15, 0x1f, RZ ;  /* 0x0000001f0f027819 */ /* 0x002fe200000006ff */
[----:B------:R-:W-:Y:S01]  /*1e30*/  @!P1 SYNCS.ARRIVE.TRANS64.A1T0 RZ, [UR4+0x138], RZ ;  /* 0x000138ffffff99a7 */ /* 0x000fe20008100004 */
[----:B------:R-:W-:-:S06]  /*1e40*/  UISETP.GT.AND UP0, UPT, UR22, UR21, UPT ;  /* 0x000000151600728c */ /* 0x000fcc000bf04270 */
[----:B--2---:R1:W2:Y:S03]  /*1e50*/  SYNCS.PHASECHK.TRANS64.TRYWAIT P0, [UR8+0x90], R2 ;  /* 0x00009002ff0075a7 */ /* 0x0042a60008001108 */
[----:B------:R-:W-:Y:S05]  /*1e60*/  BRA.U !UP0, `(.L_x_33) ;  /* 0x0000000108c07547 */ /* 0x000fea000b800000 */
[----:B------:R-:W-:Y:S01]  /*1e70*/  UIADD3 UR26, UPT, UPT, UR14, UR23, URZ ;  /* 0x000000170e1a7290 */ /* 0x000fe2000fffe0ff */
[----:B------:R-:W-:-:S11]  /*1e80*/  UMOV UR27, UR13 ;  /* 0x0000000d001b7c82 */ /* 0x000fd60008000000 */
.L_x_39:
[----:B------:R-:W-:Y:S01]  /*1e90*/  ULEA UR17, UR27, UR4, 0x3 ;  /* 0x000000041b117291 */ /* 0x000fe2000f8e18ff */
[----:B--2---:R-:W-:Y:S01]  /*1ea0*/  @P5 MOV R3, 0x6000 ;  /* 0x0000600000035802 */ /* 0x004fe20000000f00 */
[----:B-12---:R-:W-:Y:S10]  /*1eb0*/  @P0 BRA `(.L_x_34) ;  /* 0x00000000000c0947 */ /* 0x006ff40003800000 */
[----:B------:R-:W-:-:S04]  /*1ec0*/  SHF.L.U32 R5, R15, 0x1f, RZ ;  /* 0x0000001f0f057819 */ /* 0x000fc800000006ff */
[----:B------:R-:W2:Y:S02]  /*1ed0*/  SYNCS.PHASECHK.TRANS64.TRYWAIT P0, [UR17+0x90], R5 ;  /* 0x00009005ff0075a7 */ /* 0x000ea40008001111 */
[----:B--2---:R-:W-:Y:S05]  /*1ee0*/  @!P0 BRA `(.L_x_35) ;  /* 0x0000005400048947 */ /* 0x004fea0003800000 */
.L_x_34:
[----:B------:R2:W-:Y:S01]  /*1ef0*/  @P5 SYNCS.ARRIVE.TRANS64 RZ, [UR17], R3 ;  /* 0x00000003ffff59a7 */ /* 0x0005e20008000011 */
[----:B------:R-:W-:-:S04]  /*1f00*/  ULOP3.LUT UR8, UR7, 0x2, URZ, 0xfc, !UPT ;  /* 0x0000000207087892 */ /* 0x000fc8000f8efcff */
[----:B------:R-:W-:-:S09]  /*1f10*/  UISETP.NE.AND UP0, UPT, UR8, 0x2, UPT ;  /* 0x000000020800788c */ /* 0x000fd2000bf05270 */
[----:B------:R-:W-:Y:S05]  /*1f20*/  BRA.U UP0, `(.L_x_36) ;  /* 0x0000000100047547 */ /* 0x000fea000b800000 */
[----:B------:R-:W-:Y:S05]  /*1f30*/  BPT.TRAP 0x1 ;  /* 0x000000040000795c */ /* 0x000fea0000300000 */
.L_x_36:
[----:B------:R-:W-:Y:S04]  /*1f40*/  BSSY.RECONVERGENT B0, `(.L_x_37) ;  /* 0x0000003000007945 */ /* 0x000fe80003800200 */
[----:B------:R-:W-:Y:S05]  /*1f50*/  @!P4 BRA `(.L_x_38) ;  /* 0x000000000004c947 */ /* 0x000fea0003800000 */
[----:B------:R-:W-:Y:S05]  /*1f60*/  BPT.TRAP 0x1 ;  /* 0x000000040000795c */ /* 0x000fea0000300000 */
.L_x_38:
[----:B------:R-:W-:Y:S05]  /*1f70*/  BSYNC.RECONVERGENT B0 ;  /* 0x0000000000007941 */ /* 0x000fea0003800200 */
.L_x_37:
        /* <DEDUP_REMOVED lines=9> */
[----:B------:R-:W-:Y:S02]  /*2010*/  USHF.L.U32 UR18, UR23, 0x7, URZ ;  /* 0x0000000717127899 */ /* 0x000fe400080006ff */
[----:B------:R-:W-:Y:S01]  /*2020*/  ULOP3.LUT UR17, UR17, 0xfefffff8, URZ, 0xc0, !UPT ;  /* 0xfefffff811117892 */ /* 0x000fe2000f8ec0ff */
[----:B-1----:R-:W-:Y:S01]  /*2030*/  SHF.L.U32 R2, R15, 0x1f, RZ ;  /* 0x0000001f0f027819 */ /* 0x002fe200000006ff */
[----:B------:R-:W-:Y:S02]  /*2040*/  UIADD3 UR16, UPT, UPT, UR16, 0x2400, URZ ;  /* 0x0000240010107890 */ /* 0x000fe4000fffe0ff */
[----:B------:R-:W-:Y:S01]  /*2050*/  UIADD3.X UR33, UPT, UPT, URZ, UR25, URZ, UP1, !UPT ;  /* 0x00000019ff217290 */ /* 0x000fe20008ffe4ff */
[----:B------:R4:W1:Y:S01]  /*2060*/  SYNCS.PHASECHK.TRANS64.TRYWAIT P0, [UR8+0x90], R2 ;  /* 0x00009002ff0075a7 */ /* 0x0008620008001108 */
[----:B------:R-:W-:-:S02]  /*2070*/  ULEA UR8, UR27, UR4, 0xc ;  /* 0x000000041b087291 */ /* 0x000fc4000f8e60ff */
[----:B------:R-:W-:Y:S02]  /*2080*/  UIADD3.X UR31, UPT, UPT, URZ, UR25, URZ, UP0, !UPT ;  /* 0x00000019ff1f7290 */ /* 0x000fe400087fe4ff */
[----:B------:R-:W-:Y:S01]  /*2090*/  UIADD3 UR8, UPT, UPT, UR8, 0x26400, URZ ;  /* 0x0002640008087890 */ /* 0x000fe2000fffe0ff */
[----:B------:R-:W-:Y:S01]  /*20a0*/  UMOV UR28, 0x0 ;  /* 0x00000000001c7882 */ /* 0x000fe20000000000 */
[----:B------:R-:W-:Y:S01]  /*20b0*/  UMOV UR29, 0x10000000 ;  /* 0x10000000001d7882 */ /* 0x000fe20000000000 */
[----:B------:R-:W-:Y:S01]  /*20c0*/  UMOV UR19, UR35 ;  /* 0x0000002300137c82 */ /* 0x000fe20008000000 */
[----:B------:R-:W-:Y:S01]  /*20d0*/  UMOV UR20, UR36 ;  /* 0x0000002400147c82 */ /* 0x000fe20008000000 */
[----:B------:R-:W-:Y:S01]  /*20e0*/  UMOV UR12, UR36 ;  /* 0x00000024000c7c82 */ /* 0x000fe20008000000 */
[----:B------:R-:W-:Y:S01]  /*20f0*/  UMOV UR9, UR17 ;  /* 0x0000001100097c82 */ /* 0x000fe20008000000 */
[----:B------:R-:W-:Y:S01]  /*2100*/  UMOV UR10, UR18 ;  /* 0x00000012000a7c82 */ /* 0x000fe20008000000 */
[----:B------:R4:W-:Y:S01]  /*2110*/  UTMALDG.3D.2CTA [UR16], [UR32], desc[UR28] ;  /* 0x00001c10200075b4 */ /* 0x0009e20008211000 */
[----:B------:R-:W-:Y:S01]  /*2120*/  UIADD3 UR23, UPT, UPT, UR23, 0x1, URZ ;  /* 0x0000000117177890 */ /* 0x000fe2000fffe0ff */
[----:B------:R-:W-:-:S03]  /*2130*/  UMOV UR27, UR13 ;  /* 0x0000000d001b7c82 */ /* 0x000fc60008000000 */
[----:B------:R-:W-:Y:S01]  /*2140*/  UISETP.NE.AND UP0, UPT, UR23, UR26, UPT ;  /* 0x0000001a1700728c */ /* 0x000fe2000bf05270 */
[----:B------:R4:W-:Y:S08]  /*2150*/  UTMALDG.3D.2CTA [UR8], [UR30], desc[UR28] ;  /* 0x00001c081e0075b4 */ /* 0x0009f00008211000 */
[----:B----4-:R-:W-:Y:S05]  /*2160*/  BRA.U UP0, `(.L_x_39) ;  /* 0xfffffffd00487547 */ /* 0x010fea000b83ffff */
.L_x_33:
[C---:B-1----:R-:W-:Y:S01]  /*2170*/  LEA R2, R14.reuse, UR4, 0x3 ;  /* 0x000000040e027c11 */ /* 0x042fe2000f8e18ff */
[----:B------:R-:W-:Y:S01]  /*2180*/  NOP ;  /* 0x0000000000007918 */ /* 0x000fe20000000000 */
[----:B--2---:R-:W-:Y:S02]  /*2190*/  SHF.L.U32 R3, R13, 0x1f, RZ ;  /* 0x0000001f0d037819 */ /* 0x004fe400000006ff */
[----:B------:R-:W-:Y:S02]  /*21a0*/  LEA R4, R14, UR4, 0x4 ;  /* 0x000000040e047c11 */ /* 0x000fe4000f8e20ff */
[----:B------:R-:W1:Y:S02]  /*21b0*/  SYNCS.PHASECHK.TRANS64.TRYWAIT P0, [R2+URZ+0x140], R3 ;  /* 0x00014003020075a7 */ /* 0x000e6400080011ff */
[----:B-1----:R-:W-:Y:S05]  /*21c0*/  @!P0 BRA `(.L_x_40) ;  /* 0x0000005000648947 */ /* 0x002fea0003800000 */
.L_x_131:
[----:B------:R-:W2:Y:S01]  /*21d0*/  LDS.128 R4, [R4+0x1d0] ;  /* 0x0001d00004047984 */ /* 0x000ea20000000c00 */
[----:B------:R-:W-:Y:S01]  /*21e0*/  ISETP.GE.AND P0, PT, R40, 0x1, PT ;  /* 0x000000012800780c */ /* 0x000fe20003f06270 */
[----:B-1----:R-:W-:Y:S01]  /*21f0*/  VIADD R2, R2, 0x150 ;  /* 0x0000015002027836 */ /* 0x002fe20000000000 */
[----:B------:R-:W-:Y:S01]  /*2200*/  @!PT LDS RZ, [RZ] ;  /* 0x00000000fffff984 */ /* 0x000fe20000000800 */
[----:B------:R-:W-:Y:S01]  /*2210*/  @!PT LDS RZ, [RZ] ;  /* 0x00000000fffff984 */ /* 0x000fe20000000800 */
[----:B------:R-:W-:Y:S01]  /*2220*/  @!PT LDS RZ, [RZ] ;  /* 0x00000000fffff984 */ /* 0x000fe20000000800 */
[----:B------:R-:W-:Y:S01]  /*2230*/  @!PT LDS RZ, [RZ] ;  /* 0x00000000fffff984 */ /* 0x000fe20000000800 */
[----:B------:R1:W-:Y:S06]  /*2240*/  MEMBAR.ALL.CTA ;  /* 0x0000000000007992 */ /* 0x0003ec0000008000 */
[----:B-1----:R-:W1:Y:S01]  /*2250*/  FENCE.VIEW.ASYNC.S ;  /* 0x00000000000073c6 */ /* 0x002e620000000000 */
[----:B------:R-:W-:-:S04]  /*2260*/  PRMT R2, RZ, 0x654, R2 ;  /* 0x00000654ff027816 */ /* 0x000fc80000000002 */
[----:B-1----:R1:W-:Y:S01]  /*2270*/  SYNCS.ARRIVE.TRANS64.RED.A1T0 RZ, [R2+URZ], RZ ;  /* 0x000000ff02ff79a7 */ /* 0x0023e200081004ff */
[----:B--2---:R-:W-:-:S13]  /*2280*/  LOP3.LUT P2, RZ, R6, 0x1, RZ, 0xc0, !PT ;  /* 0x0000000106ff7812 */ /* 0x004fda000784c0ff */
[----:B------:R-:W-:Y:S01]  /*2290*/  @P2 SHF.R.U32.HI R3, RZ, 0x10, R5 ;  /* 0x00000010ff032819 */ /* 0x000fe20000011605 */
[----:B------:R-:W-:Y:S01]  /*22a0*/  VOTEU.ANY UP0, P2 ;  /* 0x0000000000ff7886 */ /* 0x000fe20001000100 */
[----:B------:R-:W-:Y:S02]  /*22b0*/  @P2 MOV R11, R4 ;  /* 0x00000004000b2202 */ /* 0x000fe40000000f00 */
[----:B------:R-:W-:Y:S02]  /*22c0*/  @P2 R2UR.BROADCAST UR8, R3 ;  /* 0x00000000030822ca */ /* 0x000fe400008e0000 */
[----:B------:R-:W-:-:S11]  /*22d0*/  @P2 LOP3.LUT R8, R5, 0xffff, RZ, 0xc0, !PT ;  /* 0x0000ffff05082812 */ /* 0x000fd600078ec0ff */
[----:B------:R-:W-:Y:S01]  /*22e0*/  @UP0 UMOV UR36, UR8 ;  /* 0x0000000800240c82 */ /* 0x000fe20008000000 */
[----:B-1----:R-:W-:Y:S05]  /*22f0*/  @!P0 BRA `(.L_x_41) ;  /* 0x0000000000b88947 */ /* 0x002fea0003800000 */
[----:B------:R-:W3:Y:S01]  /*2300*/  LDC.64 R4, c[0x0][0xb18] ;  /* 0x0002c600ff047b82 */ /* 0x000ee20000000a00 */
[----:B------:R-:W-:-:S07]  /*2310*/  ISETP.NE.AND P3, PT, R40, 0x1, PT ;  /* 0x000000012800780c */ /* 0x000fce0003f65270 */
[----:B------:R-:W1:Y:S08]  /*2320*/  LDC.64 R6, c[0x0][0xb10] ;  /* 0x0002c400ff067b82 */ /* 0x000e700000000a00 */
[----:B------:R-:W2:Y:S08]  /*2330*/  LDC R18, c[0x0][0xb20] ;  /* 0x0002c800ff127b82 */ /* 0x000eb00000000800 */
[----:B------:R-:W4:Y:S01]  /*2340*/  LDC R20, c[0x0][0xb0c] ;  /* 0x0002c300ff147b82 */ /* 0x000f220000000800 */
[----:B---3--:R-:W-:Y:S01]  /*2350*/  IMAD.HI.U32 R19, R0, R5, RZ ;  /* 0x0000000500137227 */ /* 0x008fe200078e00ff */
[----:B------:R-:W-:-:S03]  /*2360*/  ISETP.NE.AND P0, PT, R4, 0x1, PT ;  /* 0x000000010400780c */ /* 0x000fc60003f05270 */
[----:B------:R-:W-:-:S03]  /*2370*/  IMAD.HI.U32 R5, R8, R5, RZ ;  /* 0x0000000508057227 */ /* 0x000fc600078e00ff */
[----:B------:R-:W3:Y:S01]  /*2380*/  LDC.64 R2, c[0x0][0xb28] ;  /* 0x0002ca00ff027b82 */ /* 0x000ee20000000a00 */
[----:B-1----:R-:W-:-:S04]  /*2390*/  IMAD.HI.U32 R22, R9, R6, RZ ;  /* 0x0000000609167227 */ /* 0x002fc800078e00ff */
[----:B------:R-:W-:Y:S01]  /*23a0*/  IMAD.HI.U32 R24, R11, R6, RZ ;  /* 0x000000060b187227 */ /* 0x000fe200078e00ff */
[----:B------:R-:W-:Y:S02]  /*23b0*/  SHF.R.U32.HI R22, RZ, R7, R22 ;  /* 0x00000007ff167219 */ /* 0x000fe40000011616 */
[-C--:B--2---:R-:W-:Y:S02]  /*23c0*/  SHF.R.U32.HI R19, RZ, R18.reuse, R19 ;  /* 0x00000012ff137219 */ /* 0x084fe40000011613 */
[----:B------:R-:W-:Y:S02]  /*23d0*/  SHF.R.U32.HI R5, RZ, R18, R5 ;  /* 0x00000012ff057219 */ /* 0x000fe40000011605 */
[----:B------:R-:W-:Y:S02]  /*23e0*/  SEL R19, R0, R19, !P0 ;  /* 0x0000001300137207 */ /* 0x000fe40004000000 */
[----:B------:R-:W-:Y:S02]  /*23f0*/  SHF.R.U32.HI R24, RZ, R7, R24 ;  /* 0x00000007ff187219 */ /* 0x000fe40000011618 */
[----:B----4-:R-:W-:-:S02]  /*2400*/  ISETP.NE.AND P1, PT, R20, 0x1, PT ;  /* 0x000000011400780c */ /* 0x010fc40003f25270 */
[----:B------:R-:W-:Y:S02]  /*2410*/  SEL R5, R8, R5, !P0 ;  /* 0x0000000508057207 */ /* 0x000fe40004000000 */
[----:B------:R-:W-:Y:S02]  /*2420*/  SEL R21, R9, R22, !P1 ;  /* 0x0000001609157207 */ /* 0x000fe40004800000 */
[----:B------:R-:W-:Y:S01]  /*2430*/  SEL R7, R11, R24, !P1 ;  /* 0x000000180b077207 */ /* 0x000fe20004800000 */
[----:B---3--:R-:W-:-:S04]  /*2440*/  IMAD.HI.U32 R22, R19, R2, RZ ;  /* 0x0000000213167227 */ /* 0x008fc800078e00ff */
[----:B------:R-:W-:Y:S01]  /*2450*/  IMAD.HI.U32 R6, R21, R2, RZ ;  /* 0x0000000215067227 */ /* 0x000fe200078e00ff */
[----:B------:R-:W-:-:S04]  /*2460*/  @P3 SHF.R.U32.HI R19, RZ, R3, R22 ;  /* 0x00000003ff133219 */ /* 0x000fc80000011616 */
[----:B------:R-:W-:Y:S01]  /*2470*/  @P3 SHF.R.U32.HI R21, RZ, R3, R6 ;  /* 0x00000003ff153219 */ /* 0x000fe20000011606 */
[----:B------:R-:W-:-:S04]  /*2480*/  IMAD R19, R40, R19, RZ ;  /* 0x0000001328137224 */ /* 0x000fc800078e02ff */
[----:B------:R-:W-:Y:S01]  /*2490*/  IMAD R6, R40, R21, RZ ;  /* 0x0000001528067224 */ /* 0x000fe200078e02ff */
[C---:B------:R-:W-:Y:S02]  /*24a0*/  ISETP.GE.AND P0, PT, R5.reuse, R19, PT ;  /* 0x000000130500720c */ /* 0x040fe40003f06270 */
[----:B------:R-:W-:Y:S02]  /*24b0*/  IADD3 R19, PT, PT, -R5, RZ, RZ ;  /* 0x000000ff05137210 */ /* 0x000fe40007ffe1ff */
[----:B------:R-:W-:Y:S01]  /*24c0*/  ISETP.GE.OR P0, PT, R7, R6, P0 ;  /* 0x000000060700720c */ /* 0x000fe20000706670 */
[----:B------:R-:W-:-:S04]  /*24d0*/  IMAD.HI.U32 R6, R5, R2, RZ ;  /* 0x0000000205067227 */ /* 0x000fc800078e00ff */
[----:B------:R-:W-:Y:S01]  /*24e0*/  IMAD R8, R4, R19, R8 ;  /* 0x0000001304087224 */ /* 0x000fe200078e0208 */
[----:B------:R-:W-:-:S04]  /*24f0*/  SHF.R.U32.HI R6, RZ, R3, R6 ;  /* 0x00000003ff067219 */ /* 0x000fc80000011606 */
[----:B------:R-:W-:-:S03]  /*2500*/  SEL R6, R5, R6, !P3 ;  /* 0x0000000605067207 */ /* 0x000fc60005800000 */
[----:B------:R-:W-:-:S04]  /*2510*/  @!P0 IMAD.HI.U32 R18, R7, R2, RZ ;  /* 0x0000000207128227 */ /* 0x000fc800078e00ff */
[----:B------:R-:W-:Y:S01]  /*2520*/  IMAD.MOV R2, RZ, RZ, -R6 ;  /* 0x000000ffff027224 */ /* 0x000fe200078e0a06 */
[----:B------:R-:W-:-:S03]  /*2530*/  @!P0 SHF.R.U32.HI R18, RZ, R3, R18 ;  /* 0x00000003ff128219 */ /* 0x000fc60000011612 */
[----:B------:R-:W-:Y:S01]  /*2540*/  IMAD R2, R40, R2, R5 ;  /* 0x0000000228027224 */ /* 0x000fe200078e0205 */
        /* <DEDUP_REMOVED lines=9> */
.L_x_41:
[----:B------:R-:W1:Y:S02]  /*25e0*/  LDCU UR8, c[0x0][0xb30] ;  /* 0x00016600ff0877ac */ /* 0x000e640008000800 */
[----:B-1----:R-:W-:-:S09]  /*25f0*/  UISETP.NE.AND UP0, UPT, UR8, 0x1, UPT ;  /* 0x000000010800788c */ /* 0x002fd2000bf05270 */
[----:B------:R-:W-:Y:S05]  /*2600*/  BRA.U UP0, `(.L_x_42) ;  /* 0x0000000100407547 */ /* 0x000fea000b800000 */
[----:B------:R-:W1:Y:S08]  /*2610*/  LDC.64 R4, c[0x0][0xb10] ;  /* 0x0002c400ff047b82 */ /* 0x000e700000000a00 */
[----:B------:R-:W2:Y:S08]  /*2620*/  LDC.64 R2, c[0x0][0xb18] ;  /* 0x0002c600ff027b82 */ /* 0x000eb00000000a00 */
[----:B------:R-:W4:Y:S08]  /*2630*/  LDC R6, c[0x0][0xb20] ;  /* 0x0002c800ff067b82 */ /* 0x000f300000000800 */
[----:B------:R-:W3:Y:S01]  /*2640*/  LDC R18, c[0x0][0xb0c] ;  /* 0x0002c300ff127b82 */ /* 0x000ee20000000800 */
[----:B-1----:R-:W-:-:S05]  /*2650*/  IMAD.HI.U32 R4, R11, R4, RZ ;  /* 0x000000040b047227 */ /* 0x002fca00078e00ff */
[----:B------:R-:W-:Y:S01]  /*2660*/  SHF.R.U32.HI R4, RZ, R5, R4 ;  /* 0x00000005ff047219 */ /* 0x000fe20000011604 */
[----:B--2---:R-:W-:Y:S01]  /*2670*/  IMAD.HI.U32 R3, R8, R3, RZ ;  /* 0x0000000308037227 */ /* 0x004fe200078e00ff */
[----:B------:R-:W-:-:S04]  /*2680*/  ISETP.NE.AND P0, PT, R2, 0x1, PT ;  /* 0x000000010200780c */ /* 0x000fc80003f05270 */
[----:B----4-:R-:W-:-:S04]  /*2690*/  SHF.R.U32.HI R3, RZ, R6, R3 ;  /* 0x00000006ff037219 */ /* 0x010fc80000011603 */
[----:B------:R-:W-:Y:S02]  /*26a0*/  SEL R3, R8, R3, !P0 ;  /* 0x0000000308037207 */ /* 0x000fe40004000000 */
[----:B---3--:R-:W-:-:S04]  /*26b0*/  ISETP.NE.AND P1, PT, R18, 0x1, PT ;  /* 0x000000011200780c */ /* 0x008fc80003f25270 */
[----:B------:R-:W-:-:S05]  /*26c0*/  SEL R4, R11, R4, !P1 ;  /* 0x000000040b047207 */ /* 0x000fca0004800000 */
[----:B------:R-:W-:Y:S02]  /*26d0*/  IMAD.IADD R5, R3, 0x1, -R4 ;  /* 0x0000000103057824 */ /* 0x000fe400078e0a04 */
[----:B------:R-:W-:Y:S02]  /*26e0*/  IMAD.IADD R3, R4, 0x1, -R3 ;  /* 0x0000000104037824 */ /* 0x000fe400078e0a03 */
[----:B------:R-:W-:Y:S02]  /*26f0*/  IMAD R11, R5, R18, R11 ;  /* 0x00000012050b7224 */ /* 0x000fe400078e020b */
[----:B------:R-:W-:-:S07]  /*2700*/  IMAD R8, R3, R2, R8 ;  /* 0x0000000203087224 */ /* 0x000fce00078e0208 */
.L_x_42:
[----:B------:R-:W-:Y:S01]  /*2710*/  VIADD R14, R14, 0x1 ;  /* 0x000000010e0e7836 */ /* 0x000fe20000000000 */
[----:B------:R-:W-:Y:S01]  /*2720*/  PLOP3.LUT P1, PT, PT, PT, PT, 0x80, 0x8 ;  /* 0x000000000008781c */ /* 0x000fe20003f2f070 */
[----:B------:R-:W-:Y:S02]  /*2730*/  IMAD.IADD R93, R11, 0x1, R92 ;  /* 0x000000010b5d7824 */ /* 0x000fe400078e025c */
[----:B------:R-:W-:Y:S01]  /*2740*/  IMAD.IADD R94, R8, 0x1, R81 ;  /* 0x00000001085e7824 */ /* 0x000fe200078e0251 */
[----:B------:R-:W-:-:S04]  /*2750*/  ISETP.NE.AND P0, PT, R14, 0x2, PT ;  /* 0x000000020e00780c */ /* 0x000fc80003f05270 */
[----:B------:R-:W-:Y:S02]  /*2760*/  SEL R2, RZ, 0x1, P0 ;  /* 0x00000001ff027807 */ /* 0x000fe40000000000 */
[----:B------:R-:W-:Y:S02]  /*2770*/  SEL R14, R14, RZ, P0 ;  /* 0x000000ff0e0e7207 */ /* 0x000fe40000000000 */
[----:B------:R-:W-:Y:S01]  /*2780*/  LOP3.LUT R13, R13, R2, RZ, 0x3c, !PT ;  /* 0x000000020d0d7212 */ /* 0x000fe200078e3cff */
[----:B------:R-:W-:Y:S06]  /*2790*/  @P2 BRA `(.L_x_43) ;  /* 0xfffffff000582947 */ /* 0x000fec000383ffff */
[----:B------:R-:W-:Y:S01]  /*27a0*/  UIADD3 UR4, UPT, UPT, UR4, 0x90, URZ ;  /* 0x0000009004047890 */ /* 0x000fe2000fffe0ff */
[----:B------:R-:W-:-:S03]  /*27b0*/  SHF.L.U32 R3, R15, 0x1f, RZ ;  /* 0x0000001f0f037819 */ /* 0x000fc600000006ff */
[----:B------:R-:W-:-:S09]  /*27c0*/  ULEA UR5, UR13, UR4, 0x3 ;  /* 0x000000040d057291 */ /* 0x000fd2000f8e18ff */
[----:B------:R-:W1:Y:S02]  /*27d0*/  SYNCS.PHASECHK.TRANS64.TRYWAIT P0, [UR5], R3 ;  /* 0x00000003ff0075a7 */ /* 0x000e640008001105 */
[----:B-1----:R-:W-:Y:S05]  /*27e0*/  @!P0 BRA `(.L_x_44) ;  /* 0x0000004800f08947 */ /* 0x002fea0003800000 */
.L_x_133:
[----:B------:R-:W-:-:S04]  /*27f0*/  UIADD3 UR6, UPT, UPT, UR13, 0x1, URZ ;  /* 0x000000010d067890 */ /* 0x000fc8000fffe0ff */
[----:B------:R-:W-:-:S04]  /*2800*/  UISETP.NE.AND UP0, UPT, UR6, 0x12, UPT ;  /* 0x000000120600788c */ /* 0x000fc8000bf05270 */
[----:B------:R-:W-:Y:S02]  /*2810*/  USEL UR7, URZ, 0x1, UP0 ;  /* 0x00000001ff077887 */ /* 0x000fe40008000000 */
[----:B------:R-:W-:-:S04]  /*2820*/  USEL UR6, UR6, URZ, UP0 ;  /* 0x000000ff06067287 */ /* 0x000fc80008000000 */
[----:B------:R-:W-:Y:S01]  /*2830*/  ULEA UR5, UR6, UR4, 0x3 ;  /* 0x0000000406057291 */ /* 0x000fe2000f8e18ff */
[----:B------:R-:W-:-:S04]  /*2840*/  LOP3.LUT R2, R15, UR7, RZ, 0x3c, !PT ;  /* 0x000000070f027c12 */ /* 0x000fc8000f8e3cff */
[----:B-1----:R-:W-:-:S04]  /*2850*/  SHF.L.U32 R3, R2, 0x1f, RZ ;  /* 0x0000001f02037819 */ /* 0x002fc800000006ff */
[----:B------:R-:W1:Y:S02]  /*2860*/  SYNCS.PHASECHK.TRANS64.TRYWAIT P0, [UR5], R3 ;  /* 0x00000003ff0075a7 */ /* 0x000e640008001105 */
[----:B-1----:R-:W-:Y:S05]  /*2870*/  @!P0 BRA `(.L_x_45) ;  /* 0x0000004800e48947 */ /* 0x002fea0003800000 */
.L_x_135:
        /* <DEDUP_REMOVED lines=9> */
.L_x_137:
        /* <DEDUP_REMOVED lines=9> */
.L_x_139:
        /* <DEDUP_REMOVED lines=9> */
.L_x_141:
        /* <DEDUP_REMOVED lines=9> */
.L_x_143:
        /* <DEDUP_REMOVED lines=9> */
.L_x_145:
        /* <DEDUP_REMOVED lines=9> */
.L_x_147:
        /* <DEDUP_REMOVED lines=9> */
.L_x_149:
        /* <DEDUP_REMOVED lines=9> */
.L_x_151:
        /* <DEDUP_REMOVED lines=9> */
.L_x_153:
        /* <DEDUP_REMOVED lines=9> */
.L_x_155:
        /* <DEDUP_REMOVED lines=9> */
.L_x_157:
        /* <DEDUP_REMOVED lines=9> */
.L_x_159:
        /* <DEDUP_REMOVED lines=9> */
.L_x_161:
        /* <DEDUP_REMOVED lines=9> */
.L_x_163:
        /* <DEDUP_REMOVED lines=9> */
.L_x_165:
[----:B------:R-:W-:-:S04]  /*30f0*/  UIADD3 UR6, UPT, UPT, UR6, 0x1, URZ ;  /* 0x0000000106067890 */ /* 0x000fc8000fffe0ff */
[----:B------:R-:W-:-:S04]  /*3100*/  UISETP.NE.AND UP0, UPT, UR6, 0x12, UPT ;  /* 0x000000120600788c */ /* 0x000fc8000bf05270 */
[----:B------:R-:W-:Y:S02]  /*3110*/  USEL UR5, URZ, 0x1, UP0 ;  /* 0x00000001ff057887 */ /* 0x000fe40008000000 */
[----:B------:R-:W-:-:S04]  /*3120*/  USEL UR6, UR6, URZ, UP0 ;  /* 0x000000ff06067287 */ /* 0x000fc80008000000 */
[----:B------:R-:W-:Y:S01]  /*3130*/  ULEA UR6, UR6, UR4, 0x3 ;  /* 0x0000000406067291 */ /* 0x000fe2000f8e18ff */
[----:B-1----:R-:W-:-:S04]  /*3140*/  LOP3.LUT R3, R2, UR5, RZ, 0x3c, !PT ;  /* 0x0000000502037c12 */ /* 0x002fc8000f8e3cff */
[----:B------:R-:W-:Y:S01]  /*3150*/  SHF.L.U32 R3, R3, 0x1f, RZ ;  /* 0x0000001f03037819 */ /* 0x000fe200000006ff */
[----:B---3--:R-:W-:-:S07]  /*3160*/  IMAD.U32 R0, RZ, RZ, UR6 ;  /* 0x00000006ff007e24 */ /* 0x008fce000f8e00ff */
.L_x_61:
[----:B-1----:R1:W2:Y:S02]  /*3170*/  SYNCS.PHASECHK.TRANS64.TRYWAIT P0, [R0+URZ], R3 ;  /* 0x00000003000075a7 */ /* 0x0022a400080011ff */
[----:B--2---:R-:W-:Y:S05]  /*3180*/  @!P0 NANOSLEEP.SYNCS 0x989680 ;  /* 0x009896800000895d */ /* 0x004fea0003900000 */
[----:B------:R-:W2:Y:S02]  /*3190*/  @!P0 SYNCS.PHASECHK.TRANS64 P0, [R0+URZ], R3 ;  /* 0x00000003000085a7 */ /* 0x000ea400080010ff */
[----:B--2---:R-:W-:Y:S05]  /*31a0*/  @P0 EXIT ;  /* 0x000000000000094d */ /* 0x004fea0003800000 */
[----:B------:R-:W-:Y:S05]  /*31b0*/  BRA `(.L_x_61) ;  /* 0xfffffffc00ec7947 */ /* 0x000fea000383ffff */
.L_x_23:
[----:B------:R-:W-:-:S04]  /*31c0*/  UISETP.NE.AND UP1, UPT, UR37, URZ, UPT ;  /* 0x000000ff2500728c */ /* 0x000fc8000bf25270 */
[----:B------:R-:W-:-:S09]  /*31d0*/  UISETP.NE.OR UP1, UPT, UR10, 0x1, UP1 ;  /* 0x000000010a00788c */ /* 0x000fd20008f25670 */
[----:B------:R-:W-:Y:S05]  /*31e0*/  BRA.U UP1, `(.L_x_62) ;  /* 0x00000005014c7547 */ /* 0x000fea000b800000 */
[----:B------:R-:W-:Y:S01]  /*31f0*/  HFMA2 R11, -RZ, RZ, 0, 0 ;  /* 0x00000000ff0b7431 */ /* 0x000fe200000001ff */
[----:B------:R-:W-:Y:S01]  /*3200*/  ISETP.GE.U32.AND P2, PT, R10, 0x2, PT ;  /* 0x000000020a00780c */ /* 0x000fe20003f46070 */
[----:B------:R-:W-:Y:S01]  /*3210*/  IMAD.MOV.U32 R12, RZ, RZ, 0x1 ;  /* 0x00000001ff0c7424 */ /* 0x000fe200078e00ff */
[----:B------:R-:W-:Y:S01]  /*3220*/  CS2R R8, SRZ ;  /* 0x0000000000087805 */ /* 0x000fe2000001ff00 */
[----:B------:R-:W-:Y:S01]  /*3230*/  IMAD.MOV.U32 R3, RZ, RZ, RZ ;  /* 0x000000ffff037224 */ /* 0x000fe200078e00ff */
[----:B------:R-:W-:Y:S01]  /*3240*/  UMOV UR4, 0x400 ;  /* 0x0000040000047882 */ /* 0x000fe20000000000 */
[----:B------:R-:W-:Y:S01]  /*3250*/  UMOV UR6, URZ ;  /* 0x000000ff00067c82 */ /* 0x000fe20008000000 */
[----:B------:R-:W-:-:S12]  /*3260*/  ULEA UR37, UR37, UR4, 0x18 ;  /* 0x0000000425257291 */ /* 0x000fd8000f8ec0ff */
.L_x_66:
[----:B------:R-:W-:Y:S02]  /*3270*/  LEA R0, R3, UR37, 0x3 ;  /* 0x0000002503007c11 */ /* 0x000fe4000f8e18ff */
[----:B------:R-:W-:-:S03]  /*3280*/  SHF.L.U32 R5, R8, 0x1f, RZ ;  /* 0x0000001f08057819 */ /* 0x000fc600000006ff */
[----:B------:R-:W-:Y:S01]  /*3290*/  VIADD R4, R0, 0x1b0 ;  /* 0x000001b000047836 */ /* 0x000fe20000000000 */
[----:B------:R-:W1:Y:S02]  /*32a0*/  SYNCS.PHASECHK.TRANS64.TRYWAIT P0, [R0+URZ+0x1a0], R5 ;  /* 0x0001a005000075a7 */ /* 0x000e6400080011ff */
[----:B-1----:R-:W-:Y:S05]  /*32b0*/  @!P0 BRA `(.L_x_63) ;  /* 0x0000004400d48947 */ /* 0x002fea0003800000 */
.L_x_166:
[----:B------:R-:W-:Y:S01]  /*32c0*/  ULEA UR5, UR6, UR37, 0x3 ;  /* 0x0000002506057291 */ /* 0x000fe2000f8e18ff */
[----:B------:R-:W-:Y:S01]  /*32d0*/  PRMT R4, RZ, 0x654, R4 ;  /* 0x00000654ff047816 */ /* 0x000fe20000000004 */
[----:B-1----:R-:W-:Y:S01]  /*32e0*/  @!P2 IMAD.MOV.U32 R5, RZ, RZ, 0x10 ;  /* 0x00000010ff05a424 */ /* 0x002fe200078e00ff */
[----:B------:R-:W-:Y:S01]  /*32f0*/  SHF.L.U32 R7, R12, 0x1f, RZ ;  /* 0x0000001f0c077819 */ /* 0x000fe200000006ff */
[----:B------:R-:W-:Y:S01]  /*3300*/  UIADD3 UR4, UPT, UPT, UR5, 0x140, URZ ;  /* 0x0000014005047890 */ /* 0x000fe2000fffe0ff */
[----:B------:R1:W-:Y:S05]  /*3310*/  SYNCS.ARRIVE.TRANS64.RED.A1T0 RZ, [R4+URZ], RZ ;  /* 0x000000ff04ff79a7 */ /* 0x0003ea00081004ff */
[----:B------:R-:W-:Y:S01]  /*3320*/  IMAD.U32 R13, RZ, RZ, UR4 ;  /* 0x00000004ff0d7e24 */ /* 0x000fe2000f8e00ff */
[----:B------:R-:W2:Y:S04]  /*3330*/  SYNCS.PHASECHK.TRANS64.TRYWAIT P0, [UR5+0x150], R7 ;  /* 0x00015007ff0075a7 */ /* 0x000ea80008001105 */
[----:B------:R-:W-:Y:S01]  /*3340*/  PRMT R13, R10, 0x654, R13 ;  /* 0x000006540a0d7816 */ /* 0x000fe2000000000d */
[----:B-12---:R-:W-:Y:S06]  /*3350*/  @!P0 BRA `(.L_x_64) ;  /* 0x0000004400c08947 */ /* 0x006fec0003800000 */
.L_x_168:
[----:B------:R-:W-:Y:S01]  /*3360*/  ULEA UR4, UR6, UR37, 0x4 ;  /* 0x0000002506047291 */ /* 0x000fe2000f8e20ff */
[----:B------:R-:W-:Y:S01]  /*3370*/  SEL R2, R13, R2, !P2 ;  /* 0x000000020d027207 */ /* 0x000fe20005000000 */
[----:B------:R-:W-:Y:S01]  /*3380*/  UIADD3 UR5, UPT, UPT, UR5, 0x140, URZ ;  /* 0x0000014005057890 */ /* 0x000fe2000fffe0ff */
[----:B-1----:R-:W-:Y:S01]  /*3390*/  LEA R0, R11, UR37, 0x3 ;  /* 0x000000250b007c11 */ /* 0x002fe2000f8e18ff */
[----:B------:R-:W-:Y:S01]  /*33a0*/  UIADD3 UR4, UPT, UPT, UR4, 0x1d0, URZ ;  /* 0x000001d004047890 */ /* 0x000fe2000fffe0ff */
[----:B------:R1:W-:Y:S01]  /*33b0*/  @!P2 SYNCS.ARRIVE.TRANS64.RED RZ, [R2+URZ], R5 ;  /* 0x0000000502ffa9a7 */ /* 0x0003e200080004ff */
[----:B------:R-:W-:Y:S01]  /*33c0*/  UIADD3 UR6, UPT, UPT, UR6, 0x1, URZ ;  /* 0x0000000106067890 */ /* 0x000fe2000fffe0ff */
[----:B------:R-:W-:-:S03]  /*33d0*/  VIADD R3, R3, 0x1 ;  /* 0x0000000103037836 */ /* 0x000fc60000000000 */
[----:B------:R-:W-:Y:S02]  /*33e0*/  UISETP.NE.AND UP0, UPT, UR6, 0x2, UPT ;  /* 0x000000020600788c */ /* 0x000fe4000bf05270 */
[----:B------:R-:W-:Y:S01]  /*33f0*/  ISETP.NE.AND P0, PT, R3, 0x2, PT ;  /* 0x000000020300780c */ /* 0x000fe20003f05270 */
[----:B------:R-:W-:Y:S06]  /*3400*/  UGETNEXTWORKID.BROADCAST [UR4], [UR5] ;  /* 0x00000000040073ca */ /* 0x000fec0008000100 */
[----:B------:R-:W-:Y:S02]  /*3410*/  USEL UR4, URZ, 0x1, UP0 ;  /* 0x00000001ff047887 */ /* 0x000fe40008000000 */
[----:B------:R-:W-:-:S04]  /*3420*/  USEL UR6, UR6, URZ, UP0 ;  /* 0x000000ff06067287 */ /* 0x000fc80008000000 */
[----:B------:R-:W-:Y:S02]  /*3430*/  LOP3.LUT R12, R12, UR4, RZ, 0x3c, !PT ;  /* 0x000000040c0c7c12 */ /* 0x000fe4000f8e3cff */
[----:B-1----:R-:W-:-:S04]  /*3440*/  SHF.L.U32 R5, R9, 0x1f, RZ ;  /* 0x0000001f09057819 */ /* 0x002fc800000006ff */
[----:B------:R-:W1:Y:S02]  /*3450*/  SYNCS.PHASECHK.TRANS64.TRYWAIT P1, [R0+URZ+0x140], R5 ;  /* 0x00014005000075a7 */ /* 0x000e6400080211ff */
[----:B-1----:R-:W-:Y:S05]  /*3460*/  @!P1 BRA `(.L_x_65) ;  /* 0x0000004400949947 */ /* 0x002fea0003800000 */
.L_x_169:
[----:B------:R-:W-:Y:S01]  /*3470*/  LEA R4, R11, UR37, 0x4 ;  /* 0x000000250b047c11 */ /* 0x000fe2000f8e20ff */
[----:B-1----:R-:W-:Y:S01]  /*3480*/  VIADD R0, R0, 0x150 ;  /* 0x0000015000007836 */ /* 0x002fe20000000000 */
[----:B------:R-:W-:Y:S01]  /*3490*/  SEL R3, R3, RZ, P0 ;  /* 0x000000ff03037207 */ /* 0x000fe20000000000 */
[----:B------:R-:W-:-:S03]  /*34a0*/  VIADD R11, R11, 0x1 ;  /* 0x000000010b0b7836 */ /* 0x000fc60000000000 */
[----:B------:R-:W1:Y:S01]  /*34b0*/  LDS.128 R4, [R4+0x1d0] ;  /* 0x0001d00004047984 */ /* 0x000e620000000c00 */
[----:B------:R-:W-:Y:S02]  /*34c0*/  PRMT R0, RZ, 0x654, R0 ;  /* 0x00000654ff007816 */ /* 0x000fe40000000000 */
[C---:B------:R-:W-:Y:S01]  /*34d0*/  ISETP.NE.AND P1, PT, R11.reuse, 0x2, PT ;  /* 0x000000020b00780c */ /* 0x040fe20003f25270 */
[----:B------:R-:W-:Y:S01]  /*34e0*/  @!PT LDS RZ, [RZ] ;  /* 0x00000000fffff984 */ /* 0x000fe20000000800 */
[----:B------:R-:W-:Y:S01]  /*34f0*/  @!PT LDS RZ, [RZ] ;  /* 0x00000000fffff984 */ /* 0x000fe20000000800 */
[----:B------:R-:W-:Y:S01]  /*3500*/  @!PT LDS RZ, [RZ] ;  /* 0x00000000fffff984 */ /* 0x000fe20000000800 */
[----:B------:R-:W-:Y:S01]  /*3510*/  @!PT LDS RZ, [RZ] ;  /* 0x00000000fffff984 */ /* 0x000fe20000000800 */
[----:B------:R2:W-:Y:S06]  /*3520*/  MEMBAR.ALL.CTA ;  /* 0x0000000000007992 */ /* 0x0005ec0000008000 */
[----:B--2---:R-:W2:Y:S01]  /*3530*/  FENCE.VIEW.ASYNC.S ;  /* 0x00000000000073c6 */ /* 0x004ea20000000000 */
[----:B------:R-:W-:Y:S01]  /*3540*/  SEL R11, R11, RZ, P1 ;  /* 0x000000ff0b0b7207 */ /* 0x000fe20000800000 */
[----:B--2---:R2:W-:Y:S01]  /*3550*/  SYNCS.ARRIVE.TRANS64.RED.A1T0 RZ, [R0+URZ], RZ ;  /* 0x000000ff00ff79a7 */ /* 0x0045e200081004ff */
[----:B-1----:R-:W-:-:S02]  /*3560*/  LOP3.LUT P3, RZ, R6, 0x1, RZ, 0xc0, !PT ;  /* 0x0000000106ff7812 */ /* 0x002fc4000786c0ff */
[----:B------:R-:W-:-:S04]  /*3570*/  SEL R5, RZ, 0x1, P0 ;  /* 0x00000001ff057807 */ /* 0x000fc80000000000 */
[----:B------:R-:W-:Y:S02]  /*3580*/  LOP3.LUT R8, R8, R5, RZ, 0x3c, !PT ;  /* 0x0000000508087212 */ /* 0x000fe400078e3cff */
[----:B--2---:R-:W-:-:S04]  /*3590*/  SEL R0, RZ, 0x1, P1 ;  /* 0x00000001ff007807 */ /* 0x004fc80000800000 */
[----:B------:R-:W-:Y:S01]  /*35a0*/  LOP3.LUT R9, R9, R0, RZ, 0x3c, !PT ;  /* 0x0000000009097212 */ /* 0x000fe200078e3cff */
[----:B------:R-:W-:Y:S06]  /*35b0*/  @P3 BRA `(.L_x_66) ;  /* 0xfffffffc002c3947 */ /* 0x000fec000383ffff */
[----:B------:R-:W-:Y:S01]  /*35c0*/  ULEA UR5, UR6, UR37, 0x3 ;  /* 0x0000002506057291 */ /* 0x000fe2000f8e18ff */
[----:B------:R-:W-:-:S08]  /*35d0*/  SHF.L.U32 R3, R12, 0x1f, RZ ;  /* 0x0000001f0c037819 */ /* 0x000fd000000006ff */
[----:B------:R-:W1:Y:S02]  /*35e0*/  SYNCS.PHASECHK.TRANS64 P0, [UR5+0x150], R3 ;  /* 0x00015003ff0075a7 */ /* 0x000e640008001005 */
[----:B-1----:R-:W-:Y:S05]  /*35f0*/  @P0 BRA `(.L_x_67) ;  /* 0x0000000000080947 */ /* 0x002fea0003800000 */
[----:B------:R-:W1:Y:S02]  /*3600*/  SYNCS.PHASECHK.TRANS64.TRYWAIT P0, [UR5+0x150], R3 ;  /* 0x00015003ff0075a7 */ /* 0x000e640008001105 */
[----:B-1----:R-:W-:Y:S05]  /*3610*/  @!P0 BRA `(.L_x_68) ;  /* 0x00000044003c8947 */ /* 0x002fea0003800000 */
.L_x_67:
[----:B------:R-:W-:-:S04]  /*3620*/  UIADD3 UR4, UPT, UPT, UR6, 0x1, URZ ;  /* 0x0000000106047890 */ /* 0x000fc8000fffe0ff */
[----:B------:R-:W-:-:S04]  /*3630*/  UISETP.NE.AND UP0, UPT, UR4, 0x2, UPT ;  /* 0x000000020400788c */ /* 0x000fc8000bf05270 */
[----:B------:R-:W-:Y:S02]  /*3640*/  USEL UR7, URZ, 0x1, UP0 ;  /* 0x00000001ff077887 */ /* 0x000fe40008000000 */
[----:B------:R-:W-:-:S04]  /*3650*/  USEL UR4, UR4, URZ, UP0 ;  /* 0x000000ff04047287 */ /* 0x000fc80008000000 */
[----:B------:R-:W-:Y:S01]  /*3660*/  ULEA UR4, UR4, UR37, 0x3 ;  /* 0x0000002504047291 */ /* 0x000fe2000f8e18ff */
[----:B-1----:R-:W-:-:S04]  /*3670*/  LOP3.LUT R3, R12, UR7, RZ, 0x3c, !PT ;  /* 0x000000070c037c12 */ /* 0x002fc8000f8e3cff */
[----:B------:R-:W-:-:S04]  /*3680*/  SHF.L.U32 R0, R3, 0x1f, RZ ;  /* 0x0000001f03007819 */ /* 0x000fc800000006ff */
[----:B------:R-:W1:Y:S02]  /*3690*/  SYNCS.PHASECHK.TRANS64 P0, [UR4+0x150], R0 ;  /* 0x00015000ff0075a7 */ /* 0x000e640008001004 */
[----:B-1----:R-:W-:Y:S05]  /*36a0*/  @P0 EXIT ;  /* 0x000000000000094d */ /* 0x002fea0003800000 */
[----:B------:R-:W-:Y:S02]  /*36b0*/  SHF.L.U32 R3, R3, 0x1f, RZ ;  /* 0x0000001f03037819 */ /* 0x000fe400000006ff */
[----:B------:R-:W-:-:S07]  /*36c0*/  MOV R0, UR4 ;  /* 0x0000000400007c02 */ /* 0x000fce0008000f00 */
.L_x_69:
[----:B-1----:R1:W2:Y:S02]  /*36d0*/  SYNCS.PHASECHK.TRANS64.TRYWAIT P0, [R0+URZ+0x150], R3 ;  /* 0x00015003000075a7 */ /* 0x0022a400080011ff */
[----:B--2---:R-:W-:Y:S05]  /*36e0*/  @!P0 NANOSLEEP.SYNCS 0x989680 ;  /* 0x009896800000895d */ /* 0x004fea0003900000 */
[----:B------:R-:W2:Y:S02]  /*36f0*/  @!P0 SYNCS.PHASECHK.TRANS64 P0, [R0+URZ+0x150], R3 ;  /* 0x00015003000085a7 */ /* 0x000ea400080010ff */
[----:B--2---:R-:W-:Y:S05]  /*3700*/  @P0 EXIT ;  /* 0x000000000000094d */ /* 0x004fea0003800000 */
[----:B------:R-:W-:Y:S05]  /*3710*/  BRA `(.L_x_69) ;  /* 0xfffffffc00ec7947 */ /* 0x000fea000383ffff */
.L_x_62:
[----:B------:R-:W-:Y:S05]  /*3720*/  BRA.U UP4, `(.L_x_70) ;  /* 0x0000001104d87547 */ /* 0x000fea000b800000 */
[----:B------:R-:W-:Y:S01]  /*3730*/  UMOV UR6, 0x40 ;  /* 0x0000004000067882 */ /* 0x000fe20000000000 */
[----:B------:R-:W-:Y:S01]  /*3740*/  NOP ;  /* 0x0000000000007918 */ /* 0x000fe20000000000 */
[----:B------:R-:W-:Y:S01]  /*3750*/  ULEA UR6, UR37, UR6, 0x18 ;  /* 0x0000000625067291 */ /* 0x000fe2000f8ec0ff */
[----:B------:R-:W-:Y:S02]  /*3760*/  UMOV UR7, 0x400 ;  /* 0x0000040000077882 */ /* 0x000fe40000000000 */
[----:B------:R-:W-:-:S06]  /*3770*/  ULEA UR37, UR37, UR7, 0x18 ;  /* 0x0000000725257291 */ /* 0x000fcc000f8ec0ff */
[----:B------:R-:W1:Y:S02]  /*3780*/  LDS.U8 R2, [UR6+0x1c] ;  /* 0x00001c06ff027984 */ /* 0x000e640008000000 */
[----:B-1----:R-:W-:-:S13]  /*3790*/  ISETP.NE.AND P0, PT, R2, RZ, PT ;  /* 0x000000ff0200720c */ /* 0x002fda0003f05270 */
[----:B------:R-:W-:Y:S05]  /*37a0*/  @P0 BRA `(.L_x_71) ;  /* 0x0000000400080947 */ /* 0x000fea0003800000 */
[----:B------:R-:W-:Y:S02]  /*37b0*/  UISETP.NE.U32.AND UP0, UPT, UR5, 0x1, UPT ;  /* 0x000000010500788c */ /* 0x000fe4000bf05070 */
[----:B------:R-:W-:-:S07]  /*37c0*/  UIADD3 UR8, UPT, UPT, UR6, 0x8, URZ ;  /* 0x0000000806087890 */ /* 0x000fce000fffe0ff */
[----:B------:R-:W-:Y:S05]  /*37d0*/  BRA.U !UP0, `(.L_x_72) ;  /* 0x00000001089c7547 */ /* 0x000fea000b800000 */
[----:B------:R-:W-:Y:S01]  /*37e0*/  ELECT P0, URZ, PT ;  /* 0x0000000000ff782f */ /* 0x000fe20003800000 */
[----:B------:R-:W-:-:S12]  /*37f0*/  BSSY B0, `(.L_x_72) ;  /* 0x0000025000007945 */ /* 0x000fd80003800000 */
[----:B------:R-:W-:Y:S05]  /*3800*/  @!P0 BRA `(.L_x_73) ;  /* 0x00000000008c8947 */ /* 0x000fea0003800000 */
[----:B------:R-:W-:-:S05]  /*3810*/  UMOV UR7, 0x10 ;  /* 0x0000001000077882 */ /* 0x000fca0000000000 */
[----:B------:R-:W-:Y:S04]  /*3820*/  DEPBAR.LE SB1, 0x36 ;  /* 0x00009d800000791a */ /* 0x000fe80000000000 */
[----:B------:R-:W1:Y:S02]  /*3830*/  UTCATOMSWS.2CTA.FIND_AND_SET.ALIGN UP1, UR7, UR7 ;  /* 0x00000007000775e3 */ /* 0x000e640008220800 */
[----:B-1----:R-:W-:Y:S01]  /*3840*/  MOV R11, UR7 ;  /* 0x00000007000b7c02 */ /* 0x002fe20008000f00 */
[----:B------:R-:W-:Y:S06]  /*3850*/  BRA.U UP1, `(.L_x_74) ;  /* 0x0000000101187547 */ /* 0x000fec000b800000 */
.L_x_75:
[----:B------:R-:W-:Y:S05]  /*3860*/  NANOSLEEP 0x64 ;  /* 0x000000640000795d */ /* 0x000fea0003800000 */
[----:B------:R-:W-:-:S05]  /*3870*/  UMOV UR7, 0x10 ;  /* 0x0000001000077882 */ /* 0x000fca0000000000 */
[----:B------:R-:W-:Y:S04]  /*3880*/  DEPBAR.LE SB1, 0x36 ;  /* 0x00009d800000791a */ /* 0x000fe80000000000 */
[----:B------:R-:W1:Y:S02]  /*3890*/  UTCATOMSWS.2CTA.FIND_AND_SET.ALIGN UP1, UR7, UR7 ;  /* 0x00000007000775e3 */ /* 0x000e640008220800 */
[----:B-1----:R-:W-:Y:S01]  /*38a0*/  MOV R11, UR7 ;  /* 0x00000007000b7c02 */ /* 0x002fe20008000f00 */
[----:B------:R-:W-:Y:S05]  /*38b0*/  BRA.U !UP1, `(.L_x_75) ;  /* 0xfffffffd09e87547 */ /* 0x000fea000b83ffff */
.L_x_74:
[----:B------:R-:W1:Y:S01]  /*38c0*/  LDS R5, [UR6+0x10] ;  /* 0x00001006ff057984 */ /* 0x000e620008000800 */
[----:B------:R-:W-:Y:S01]  /*38d0*/  IMAD.U32 R3, RZ, RZ, UR37 ;  /* 0x00000025ff037e24 */ /* 0x000fe2000f8e00ff */
[----:B------:R-:W-:-:S03]  /*38e0*/  MOV R2, UR4 ;  /* 0x0000000400027c02 */ /* 0x000fc60008000f00 */
[----:B------:R-:W-:Y:S01]  /*38f0*/  VIADD R3, R3, 0x1f0 ;  /* 0x000001f003037836 */ /* 0x000fe20000000000 */
[----:B-1----:R-:W-:-:S04]  /*3900*/  SHF.L.U32 R5, R5, 0x1f, RZ ;  /* 0x0000001f05057819 */ /* 0x002fc800000006ff */
[----:B------:R-:W1:Y:S02]  /*3910*/  SYNCS.PHASECHK.TRANS64.TRYWAIT P0, [UR6+0x8], R5 ;  /* 0x00000805ff0075a7 */ /* 0x000e640008001106 */
[----:B-1----:R-:W-:Y:S05]  /*3920*/  @P0 BRA `(.L_x_76) ;  /* 0x0000000000080947 */ /* 0x002fea0003800000 */
[----:B------:R-:W1:Y:S02]  /*3930*/  SYNCS.PHASECHK.TRANS64.TRYWAIT P0, [UR6+0x8], R5 ;  /* 0x00000805ff0075a7 */ /* 0x000e640008001106 */
[----:B-1----:R-:W-:Y:S05]  /*3940*/  @!P0 BRA `(.L_x_77) ;  /* 0x0000004000888947 */ /* 0x002fea0003800000 */
.L_x_76:
[----:B-1----:R-:W-:Y:S01]  /*3950*/  HFMA2 R4, -RZ, RZ, 0, 5.9604644775390625e-08 ;  /* 0x00000001ff047431 */ /* 0x002fe200000001ff */
[----:B------:R-:W-:Y:S01]  /*3960*/  UPRMT UR7, UR4, 0x654, UR8 ;  /* 0x0000065404077896 */ /* 0x000fe20008000008 */
[----:B------:R-:W-:Y:S01]  /*3970*/  IMAD.MOV.U32 R6, RZ, RZ, 0xffff ;  /* 0x0000ffffff067424 */ /* 0x000fe200078e00ff */
[----:B------:R-:W-:Y:S01]  /*3980*/  PRMT R2, R2, 0x654, R3 ;  /* 0x0000065402027816 */ /* 0x000fe20000000003 */
[----:B------:R-:W-:Y:S02]  /*3990*/  IMAD.MOV.U32 R5, RZ, RZ, 0x4 ;  /* 0x00000004ff057424 */ /* 0x000fe400078e00ff */
[----:B------:R-:W-:Y:S01]  /*39a0*/  IMAD.SHL.U32 R9, R11, 0x20, RZ ;  /* 0x000000200b097824 */ /* 0x000fe200078e00ff */
[----:B------:R-:W-:Y:S02]  /*39b0*/  MOV R3, UR7 ;  /* 0x0000000700037c02 */ /* 0x000fe40008000f00 */
[-C--:B------:R-:W-:Y:S01]  /*39c0*/  SHF.L.U32 R7, R6, R11.reuse, RZ ;  /* 0x0000000b06077219 */ /* 0x080fe200000006ff */
[----:B------:R1:W-:Y:S01]  /*39d0*/  SYNCS.ARRIVE.TRANS64.RED RZ, [UR7], R5 ;  /* 0x00000005ffff79a7 */ /* 0x0003e20008000407 */
[----:B------:R-:W-:Y:S01]  /*39e0*/  SHF.L.U32 R6, R4, R11, RZ ;  /* 0x0000000b04067219 */ /* 0x000fe200000006ff */
[----:B------:R1:W-:Y:S04]  /*39f0*/  STS [UR37+0x1f0], R9 ;  /* 0x0001f009ff007988 */ /* 0x0003e80008000825 */
[----:B------:R1:W-:Y:S04]  /*3a00*/  STAS [R2.64], R11 ;  /* 0x0000000b02007dbd */ /* 0x0003e8000c0008ff */
[----:B------:R1:W-:Y:S04]  /*3a10*/  ATOMS.OR RZ, [UR6+0x14], R7 ;  /* 0x00001407ffff798c */ /* 0x0003e8000b000006 */
[----:B------:R1:W-:Y:S04]  /*3a20*/  ATOMS.OR RZ, [UR6+0x18], R6 ;  /* 0x00001806ffff798c */ /* 0x0003e8000b000006 */
[----:B------:R1:W-:Y:S02]  /*3a30*/  ATOMS.XOR RZ, [UR6+0x10], R4 ;  /* 0x00001004ffff798c */ /* 0x0003e4000b800006 */
.L_x_73:
[----:B------:R-:W-:Y:S05]  /*3a40*/  BSYNC B0 ;  /* 0x0000000000007941 */ /* 0x000fea0003800000 */
.L_x_72:
[----:B------:R-:W-:Y:S05]  /*3a50*/  BRA.U UP0, `(.L_x_78) ;  /* 0x00000001006c7547 */ /* 0x000fea000b800000 */
[----:B------:R-:W-:-:S03]  /*3a60*/  UMOV UR7, 0xffffffff ;  /* 0xffffffff00077882 */ /* 0x000fc60000000000 */
[----:B------:R-:W-:Y:S05]  /*3a70*/  BRA.DIV UR7, `(.L_x_79) ;  /* 0x0000004207547947 */ /* 0x000fea000b800000 */
[----:B------:R-:W-:-:S13]  /*3a80*/  ELECT P6, URZ, PT ;  /* 0x0000000000ff782f */ /* 0x000fda00038c0000 */
.L_x_173:
[----:B------:R-:W-:Y:S05]  /*3a90*/  @!P6 BRA `(.L_x_78) ;  /* 0x00000000005ce947 */ /* 0x000fea0003800000 */
[----:B-1----:R-:W1:Y:S02]  /*3aa0*/  LDS R3, [UR6+0x10] ;  /* 0x00001006ff037984 */ /* 0x002e640008000800 */
[----:B-1----:R-:W-:-:S04]  /*3ab0*/  SHF.L.U32 R3, R3, 0x1f, RZ ;  /* 0x0000001f03037819 */ /* 0x002fc800000006ff */
[----:B------:R-:W1:Y:S02]  /*3ac0*/  SYNCS.PHASECHK.TRANS64.TRYWAIT P0, [UR6+0x8], R3 ;  /* 0x00000803ff0075a7 */ /* 0x000e640008001106 */
[----:B-1----:R-:W-:Y:S05]  /*3ad0*/  @P0 BRA `(.L_x_80) ;  /* 0x0000000000080947 */ /* 0x002fea0003800000 */
[----:B------:R-:W1:Y:S02]  /*3ae0*/  SYNCS.PHASECHK.TRANS64.TRYWAIT P0, [UR6+0x8], R3 ;  /* 0x00000803ff0075a7 */ /* 0x000e640008001106 */
[----:B-1----:R-:W-:Y:S05]  /*3af0*/  @!P0 BRA `(.L_x_81) ;  /* 0x0000004000548947 */ /* 0x002fea0003800000 */
.L_x_80:
[----:B------:R-:W2:Y:S01]  /*3b00*/  LDS R5, [UR37+0x1f0] ;  /* 0x0001f025ff057984 */ /* 0x000ea20008000800 */
[----:B-1----:R-:W-:Y:S02]  /*3b10*/  HFMA2 R2, -RZ, RZ, 0, 5.9604644775390625e-08 ;  /* 0x00000001ff027431 */ /* 0x002fe400000001ff */
[----:B------:R-:W-:Y:S01]  /*3b20*/  IMAD.MOV.U32 R3, RZ, RZ, 0xffff ;  /* 0x0000ffffff037424 */ /* 0x000fe200078e00ff */
[----:B------:R-:W-:Y:S01]  /*3b30*/  UPRMT UR7, UR4, 0x654, UR8 ;  /* 0x0000065404077896 */ /* 0x000fe20008000008 */
[----:B--2---:R-:W-:-:S03]  /*3b40*/  IMAD.SHL.U32 R4, R5, 0x20, RZ ;  /* 0x0000002005047824 */ /* 0x004fc600078e00ff */
[-C--:B------:R-:W-:Y:S02]  /*3b50*/  SHF.L.U32 R3, R3, R5.reuse, RZ ;  /* 0x0000000503037219 */ /* 0x080fe400000006ff */
[----:B------:R-:W-:Y:S01]  /*3b60*/  SHF.L.U32 R5, R2, R5, RZ ;  /* 0x0000000502057219 */ /* 0x000fe200000006ff */
[----:B------:R2:W-:Y:S04]  /*3b70*/  STS [UR37+0x1f0], R4 ;  /* 0x0001f004ff007988 */ /* 0x0005e80008000825 */
[----:B------:R2:W-:Y:S04]  /*3b80*/  ATOMS.OR RZ, [UR6+0x14], R3 ;  /* 0x00001403ffff798c */ /* 0x0005e8000b000006 */
[----:B------:R2:W-:Y:S01]  /*3b90*/  ATOMS.OR RZ, [UR6+0x18], R5 ;  /* 0x00001805ffff798c */ /* 0x0005e2000b000006 */
[----:B------:R-:W-:Y:S03]  /*3ba0*/  SYNCS.ARRIVE.TRANS64.RED.A1T0 RZ, [UR7], RZ ;  /* 0x000000ffffff79a7 */ /* 0x000fe60008100407 */
[----:B------:R2:W-:Y:S01]  /*3bb0*/  ATOMS.XOR RZ, [UR6+0x10], R2 ;  /* 0x00001002ffff798c */ /* 0x0005e2000b800006 */
[----:B------:R-:W-:Y:S05]  /*3bc0*/  BRA `(.L_x_78) ;  /* 0x0000000000107947 */ /* 0x000fea0003800000 */
.L_x_71:
[----:B------:R-:W-:-:S05]  /*3bd0*/  MOV R2, 0xffffffff ;  /* 0xffffffff00027802 */ /* 0x000fca0000000f00 */
[----:B------:R1:W-:Y:S02]  /*3be0*/  STS [UR37+0x1f0], R2 ;  /* 0x0001f002ff007988 */ /* 0x0003e40008000825 */
[----:B-1----:R-:W-:Y:S02]  /*3bf0*/  MOV R2, 0x3c10 ;  /* 0x00003c1000027802 */ /* 0x002fe40000000f00 */
[----:B-----5:R-:W-:Y:S05]  /*3c00*/  CALL.REL.NOINC `($__internal_1_$__cuda_sm10x_tcgen05_guardrail_trap_phase_invalid_during_alloc) ;  /* 0x00000044005c7944 */ /* 0x020fea0003c00000 */
.L_x_78:
[----:B------:R-:W-:Y:S05]  /*3c10*/  WARPSYNC.ALL ;  /* 0x0000000000007948 */ /* 0x000fea0003800000 */
[----:B------:R-:W3:Y:S01]  /*3c20*/  S2UR UR7, SR_CgaCtaId ;  /* 0x00000000000779c3 */ /* 0x000ee20000008800 */
[----:B------:R-:W-:Y:S01]  /*3c30*/  UMOV UR6, 0x400 ;  /* 0x0000040000067882 */ /* 0x000fe20000000000 */
[----:B------:R-:W-:-:S06]  /*3c40*/  NOP ;  /* 0x0000000000007918 */ /* 0x000fcc0000000000 */
[----:B------:R-:W-:Y:S06]  /*3c50*/  BAR.ARV 0x6, 0xa0 ;  /* 0x0182800000007b1d */ /* 0x000fec0000002000 */
[----:B------:R-:W4:Y:S01]  /*3c60*/  LDCU UR8, c[0x0][0x38c] ;  /* 0x00007180ff0877ac */ /* 0x000f220008000800 */
[----:B------:R-:W-:Y:S01]  /*3c70*/  LOP3.LUT R0, R0, 0xffff, RZ, 0xc0, !PT ;  /* 0x0000ffff00007812 */ /* 0x000fe200078ec0ff */
[----:B-1----:R-:W-:Y:S01]  /*3c80*/  IMAD.MOV.U32 R9, RZ, RZ, 0x1 ;  /* 0x00000001ff097424 */ /* 0x002fe200078e00ff */
[----:B------:R-:W-:Y:S01]  /*3c90*/  LOP3.LUT R8, R8, 0xffff, RZ, 0xc0, !PT ;  /* 0x0000ffff08087812 */ /* 0x000fe200078ec0ff */
[----:B------:R-:W-:Y:S01]  /*3ca0*/  UMOV UR19, URZ ;  /* 0x000000ff00137c82 */ /* 0x000fe20008000000 */
[----:B------:R-:W-:Y:S01]  /*3cb0*/  R2UR UR11, R0 ;  /* 0x00000000000b72ca */ /* 0x000fe200000e0000 */
[----:B------:R-:W-:Y:S01]  /*3cc0*/  UMOV UR18, URZ ;  /* 0x000000ff00127c82 */ /* 0x000fe20008000000 */
[----:B------:R-:W-:Y:S01]  /*3cd0*/  R2UR UR12, R8 ;  /* 0x00000000080c72ca */ /* 0x000fe200000e0000 */
[----:B------:R-:W-:Y:S01]  /*3ce0*/  IMAD.MOV.U32 R8, RZ, RZ, RZ ;  /* 0x000000ffff087224 */ /* 0x000fe200078e00ff */
[----:B------:R-:W-:Y:S01]  /*3cf0*/  UMOV UR17, URZ ;  /* 0x000000ff00117c82 */ /* 0x000fe20008000000 */
[----:B---3--:R-:W-:-:S02]  /*3d00*/  ULEA UR7, UR7, UR6, 0x18 ;  /* 0x0000000607077291 */ /* 0x008fc4000f8ec0ff */
[----:B------:R-:W-:Y:S02]  /*3d10*/  UISETP.NE.AND UP2, UPT, UR5, URZ, UPT ;  /* 0x000000ff0500728c */ /* 0x000fe4000bf45270 */
[----:B------:R-:W-:Y:S02]  /*3d20*/  UIADD3 UR13, UPT, UPT, UR7, 0x2400, URZ ;  /* 0x00002400070d7890 */ /* 0x000fe4000fffe0ff */
[----:B------:R-:W-:Y:S02]  /*3d30*/  UIADD3 UR14, UPT, UPT, UR7, 0x26400, URZ ;  /* 0x00026400070e7890 */ /* 0x000fe4000fffe0ff */
[----:B----4-:R-:W-:Y:S01]  /*3d40*/  UIADD3 UR8, UPT, UPT, UR8, 0x7f, URZ ;  /* 0x0000007f08087890 */ /* 0x010fe2000fffe0ff */
[----:B--2---:R-:W1:Y:S01]  /*3d50*/  LDS R2, [UR7+0x1f0] ;  /* 0x0001f007ff027984 */ /* 0x004e620008000800 */
[----:B------:R-:W-:Y:S02]  /*3d60*/  USHF.R.U32.HI UR13, URZ, 0x4, UR13 ;  /* 0x00000004ff0d7899 */ /* 0x000fe4000801160d */
[----:B------:R-:W-:-:S02]  /*3d70*/  USHF.R.S32.HI UR6, URZ, 0x1f, UR8 ;  /* 0x0000001fff067899 */ /* 0x000fc40008011408 */
[----:B------:R-:W-:Y:S02]  /*3d80*/  USHF.R.U32.HI UR14, URZ, 0x4, UR14 ;  /* 0x00000004ff0e7899 */ /* 0x000fe4000801160e */
[----:B------:R-:W-:Y:S02]  /*3d90*/  ULEA.HI UR6, UR6, UR8, URZ, 0x7 ;  /* 0x0000000806067291 */ /* 0x000fe4000f8f38ff */
[----:B------:R-:W-:Y:S02]  /*3da0*/  ULOP3.LUT UR13, UR13, 0x3fff, URZ, 0xc0, !UPT ;  /* 0x00003fff0d0d7892 */ /* 0x000fe4000f8ec0ff */
[----:B------:R-:W-:Y:S02]  /*3db0*/  USHF.R.S32.HI UR6, URZ, 0x7, UR6 ;  /* 0x00000007ff067899 */ /* 0x000fe40008011406 */
[----:B------:R-:W-:Y:S02]  /*3dc0*/  ULOP3.LUT UR14, UR14, 0x3fff, URZ, 0xc0, !UPT ;  /* 0x00003fff0e0e7892 */ /* 0x000fe4000f8ec0ff */
[----:B------:R-:W-:Y:S01]  /*3dd0*/  UISETP.LT.AND UP0, UPT, UR6, 0x1, UPT ;  /* 0x000000010600788c */ /* 0x000fe2000bf01270 */
[----:B------:R-:W-:Y:S01]  /*3de0*/  UMOV UR28, 0x0 ;  /* 0x00000000001c7882 */ /* 0x000fe20000000000 */
[----:B------:R-:W-:Y:S01]  /*3df0*/  UMOV UR29, 0x8100490 ;  /* 0x08100490001d7882 */ /* 0x000fe20000000000 */
[----:B------:R-:W-:-:S02]  /*3e00*/  ULOP3.LUT UR13, UR13, 0x10000, URZ, 0xfc, !UPT ;  /* 0x000100000d0d7892 */ /* 0x000fc4000f8efcff */
[----:B------:R-:W-:Y:S02]  /*3e10*/  ULOP3.LUT UR14, UR14, 0x10000, URZ, 0xfc, !UPT ;  /* 0x000100000e0e7892 */ /* 0x000fe4000f8efcff */
[----:B------:R-:W-:Y:S01]  /*3e20*/  USEL UR20, UR6, 0x1, !UP0 ;  /* 0x0000000106147887 */ /* 0x000fe2000c000000 */
[----:B------:R-:W-:Y:S01]  /*3e30*/  UMOV UR26, 0x0 ;  /* 0x00000000001a7882 */ /* 0x000fe20000000000 */
[----:B------:R-:W-:Y:S01]  /*3e40*/  UMOV UR27, 0x8100490 ;  /* 0x08100490001b7882 */ /* 0x000fe20000000000 */
[----:B------:R-:W-:Y:S01]  /*3e50*/  UMOV UR24, 0x0 ;  /* 0x0000000000187882 */ /* 0x000fe20000000000 */
[----:B------:R-:W-:Y:S01]  /*3e60*/  UMOV UR25, 0x8100490 ;  /* 0x0810049000197882 */ /* 0x000fe20000000000 */
[----:B------:R-:W-:Y:S01]  /*3e70*/  UMOV UR22, 0x0 ;  /* 0x0000000000167882 */ /* 0x000fe20000000000 */
[----:B------:R-:W-:Y:S01]  /*3e80*/  UMOV UR23, 0x8100490 ;  /* 0x0810049000177882 */ /* 0x000fe20000000000 */
[----:B-1----:R-:W-:Y:S02]  /*3e90*/  R2UR UR21, R2 ;  /* 0x00000000021572ca */ /* 0x002fe400000e0000 */
[----:B------:R-:W-:-:S13]  /*3ea0*/  CS2R R2, SRZ ;  /* 0x0000000000027805 */ /* 0x000fda000001ff00 */
.L_x_89:
[C---:B------:R-:W-:Y:S02]  /*3eb0*/  LEA R0, R8.reuse, UR7, 0x3 ;  /* 0x0000000708007c11 */ /* 0x040fe4000f8e18ff */
[----:B------:R-:W-:Y:S02]  /*3ec0*/  SHF.L.U32 R5, R3, 0x1f, RZ ;  /* 0x0000001f03057819 */ /* 0x000fe400000006ff */
[----:B------:R-:W-:Y:S02]  /*3ed0*/  LEA R4, R8, UR7, 0x4 ;  /* 0x0000000708047c11 */ /* 0x000fe4000f8e20ff */
[----:B------:R-:W1:Y:S02]  /*3ee0*/  SYNCS.PHASECHK.TRANS64.TRYWAIT P0, [R0+URZ+0x140], R5 ;  /* 0x00014005000075a7 */ /* 0x000e6400080011ff */
[----:B-1-34-:R-:W-:Y:S05]  /*3ef0*/  @!P0 BRA `(.L_x_82) ;  /* 0x0000003c006c8947 */ /* 0x01afea0003800000 */
.L_x_174:
[----:B-1----:R-:W1:Y:S01]  /*3f00*/  LDS.128 R4, [R4+0x1d0] ;  /* 0x0001d00004047984 */ /* 0x002e620000000c00 */
[----:B------:R-:W-:Y:S02]  /*3f10*/  VIADD R0, R0, 0x150 ;  /* 0x0000015000007836 */ /* 0x000fe40000000000 */
[----:B------:R-:W-:Y:S01]  /*3f20*/  VIADD R8, R8, 0x1 ;  /* 0x0000000108087836 */ /* 0x000fe20000000000 */
[----:B------:R-:W-:Y:S01]  /*3f30*/  @!PT LDS RZ, [RZ] ;  /* 0x00000000fffff984 */ /* 0x000fe20000000800 */
[----:B------:R-:W-:Y:S01]  /*3f40*/  @!PT LDS RZ, [RZ] ;  /* 0x00000000fffff984 */ /* 0x000fe20000000800 */
[----:B------:R-:W-:Y:S01]  /*3f50*/  @!PT LDS RZ, [RZ] ;  /* 0x00000000fffff984 */ /* 0x000fe20000000800 */
[----:B------:R-:W-:Y:S01]  /*3f60*/  @!PT LDS RZ, [RZ] ;  /* 0x00000000fffff984 */ /* 0x000fe20000000800 */
[----:B------:R2:W-:Y:S06]  /*3f70*/  MEMBAR.ALL.CTA ;  /* 0x0000000000007992 */ /* 0x0005ec0000008000 */
[----:B--2---:R-:W2:Y:S01]  /*3f80*/  FENCE.VIEW.ASYNC.S ;  /* 0x00000000000073c6 */ /* 0x004ea20000000000 */
[----:B------:R-:W-:-:S04]  /*3f90*/  PRMT R0, RZ, 0x654, R0 ;  /* 0x00000654ff007816 */ /* 0x000fc80000000000 */
[----:B--2---:R2:W-:Y:S01]  /*3fa0*/  SYNCS.ARRIVE.TRANS64.RED.A1T0 RZ, [R0+URZ], RZ ;  /* 0x000000ff00ff79a7 */ /* 0x0045e200081004ff */
[----:B-1----:R-:W-:Y:S01]  /*3fb0*/  LOP3.LUT P1, RZ, R6, 0x1, RZ, 0xc0, !PT ;  /* 0x0000000106ff7812 */ /* 0x002fe2000782c0ff */
[----:B--2---:R-:W-:-:S12]  /*3fc0*/  BRA.U UP2, `(.L_x_83) ;  /* 0x0000000502087547 */ /* 0x004fd8000b800000 */
[----:B------:R-:W1:Y:S01]  /*3fd0*/  LDCU UR8, c[0x0][0x38c] ;  /* 0x00007180ff0877ac */ /* 0x000e620008000800 */
[----:B------:R-:W-:Y:S02]  /*3fe0*/  PLOP3.LUT P2, PT, PT, PT, PT, 0x80, 0x8 ;  /* 0x000000000008781c */ /* 0x000fe40003f4f070 */
[----:B------:R-:W-:Y:S01]  /*3ff0*/  SHF.L.U32 R5, R9, 0x1f, RZ ;  /* 0x0000001f09057819 */ /* 0x000fe200000006ff */
[----:B------:R-:W-:Y:S02]  /*4000*/  ULEA UR9, UR19, UR7, 0x3 ;  /* 0x0000000713097291 */ /* 0x000fe4000f8e18ff */
[----:B------:R-:W-:Y:S02]  /*4010*/  ULEA UR10, UR19, UR21, 0x5 ;  /* 0x00000015130a7291 */ /* 0x000fe4000f8e28ff */
[----:B-1----:R-:W-:-:S06]  /*4020*/  UISETP.GE.AND UP0, UPT, UR8, 0x1, UPT ;  /* 0x000000010800788c */ /* 0x002fcc000bf06270 */
[----:B------:R-:W-:-:S05]  /*4030*/  PLOP3.LUT P0, PT, PT, PT, UP0, 0x80, 0x8 ;  /* 0x000000000008781c */ /* 0x000fca0003f0f008 */
[----:B------:R-:W-:-:S08]  /*4040*/  @UP0 ULEA UR8, UR18, UR7, 0x3 ;  /* 0x0000000712080291 */ /* 0x000fd0000f8e18ff */
[----:B------:R-:W-:-:S04]  /*4050*/  @P0 SHF.L.U32 R0, R2, 0x1f, RZ ;  /* 0x0000001f02000819 */ /* 0x000fc800000006ff */
[----:B------:R1:W2:Y:S01]  /*4060*/  @P0 SYNCS.PHASECHK.TRANS64.TRYWAIT P2, [UR8], R0 ;  /* 0x00000000ff0005a7 */ /* 0x0002a20008041108 */
[----:B------:R-:W3:Y:S02]  /*4070*/  SYNCS.PHASECHK.TRANS64.TRYWAIT P0, [UR9+0x180], R5 ;  /* 0x00018005ff0075a7 */ /* 0x000ee40008001109 */
[----:B-123--:R-:W-:Y:S05]  /*4080*/  @!P0 BRA `(.L_x_84) ;  /* 0x0000003c001c8947 */ /* 0x00efea0003800000 */
.L_x_176:
[----:B------:R-:W-:Y:S01]  /*4090*/  UMOV UR16, UR17 ;  /* 0x0000001100107c82 */ /* 0x000fe20008000000 */
[----:B------:R-:W-:Y:S05]  /*40a0*/  BRA.U !UP0, `(.L_x_85) ;  /* 0x0000000108c07547 */ /* 0x000fea000b800000 */
[----:B------:R-:W-:Y:S02]  /*40b0*/  UIADD3 UR16, UPT, UPT, UR20, UR17, URZ ;  /* 0x0000001114107290 */ /* 0x000fe4000fffe0ff */
[----:B------:R-:W-:Y:S01]  /*40c0*/  UPLOP3.LUT UP3, UPT, UPT, UPT, UPT, 0x40, 0x4 ;  /* 0x000000000004789c */ /* 0x000fe20003f6e870 */
[----:B------:R-:W-:Y:S01]  /*40d0*/  UMOV UR15, UR6 ;  /* 0x00000006000f7c82 */ /* 0x000fe20008000000 */
[----:B------:R-:W-:-:S09]  /*40e0*/  UMOV UR46, UR18 ;  /* 0x00000012002e7c82 */ /* 0x000fd20008000000 */
.L_x_88:
[----:B--2---:R-:W-:Y:S01]  /*40f0*/  ULEA UR8, UR46, UR7, 0x3 ;  /* 0x000000072e087291 */ /* 0x004fe2000f8e18ff */
[----:B---3--:R-:W-:Y:S11]  /*4100*/  @P2 BRA `(.L_x_86) ;  /* 0x00000000000c2947 */ /* 0x008ff60003800000 */
[----:B-1----:R-:W-:Y:S04]  /*4110*/  SHF.L.U32 R5, R2, 0x1f, RZ ;  /* 0x0000001f02057819 */ /* 0x002fe800000006ff */
[----:B------:R-:W1:Y:S02]  /*4120*/  SYNCS.PHASECHK.TRANS64.TRYWAIT P0, [UR8], R5 ;  /* 0x00000005ff0075a7 */ /* 0x000e640008001108 */
[----:B-1----:R-:W-:Y:S05]  /*4130*/  @!P0 BRA `(.L_x_87) ;  /* 0x0000003c00088947 */ /* 0x002fea0003800000 */
.L_x_86:
[----:B------:R-:W-:Y:S01]  /*4140*/  UISETP.NE.AND UP0, UPT, UR15, 0x1, UPT ;  /* 0x000000010f00788c */ /* 0x000fe2000bf05270 */
[----:B------:R-:W-:Y:S01]  /*4150*/  PLOP3.LUT P2, PT, PT, PT, PT, 0x80, 0x8 ;  /* 0x000000000008781c */ /* 0x000fe20003f4f070 */
[----:B------:R-:W-:Y:S02]  /*4160*/  UIADD3 UR18, UPT, UPT, UR46, 0x1, URZ ;  /* 0x000000012e127890 */ /* 0x000fe4000fffe0ff */
[----:B------:R-:W-:Y:S02]  /*4170*/  ULEA UR32, UR46, UR14, 0x8 ;  /* 0x0000000e2e207291 */ /* 0x000fe4000f8e40ff */
[----:B------:R-:W-:Y:S01]  /*4180*/  UISETP.NE.AND UP1, UPT, UR18, 0x12, UPT ;  /* 0x000000121200788c */ /* 0x000fe2000bf25270 */
[----:B------:R-:W-:Y:S01]  /*4190*/  PLOP3.LUT P0, PT, PT, PT, UP0, 0x80, 0x8 ;  /* 0x000000000008781c */ /* 0x000fe20003f0f008 */
[----:B------:R-:W-:Y:S02]  /*41a0*/  UIADD3 UR44, UPT, UPT, UR32, 0x2, URZ ;  /* 0x00000002202c7890 */ /* 0x000fe4000fffe0ff */
[----:B------:R-:W-:Y:S02]  /*41b0*/  USEL UR31, URZ, 0x1, UP1 ;  /* 0x00000001ff1f7887 */ /* 0x000fe40008800000 */
[----:B------:R-:W-:Y:S02]  /*41c0*/  USEL UR18, UR18, URZ, UP1 ;  /* 0x000000ff12127287 */ /* 0x000fe40008800000 */
[----:B------:R-:W-:Y:S02]  /*41d0*/  UIADD3 UR40, UPT, UPT, UR32, 0x4, URZ ;  /* 0x0000000420287890 */ /* 0x000fe4000fffe0ff */
[----:B------:R-:W-:Y:S01]  /*41e0*/  @UP0 ULEA UR30, UR18, UR7, 0x3 ;  /* 0x00000007121e0291 */ /* 0x000fe2000f8e18ff */
[----:B------:R-:W-:Y:S01]  /*41f0*/  LOP3.LUT R2, R2, UR31, RZ, 0x3c, !PT ;  /* 0x0000001f02027c12 */ /* 0x000fe2000f8e3cff */
[----:B------:R-:W-:Y:S02]  /*4200*/  UIADD3 UR36, UPT, UPT, UR32, 0x6, URZ ;  /* 0x0000000620247890 */ /* 0x000fe4000fffe0ff */
[----:B------:R-:W-:Y:S01]  /*4210*/  UIADD3 UR8, UPT, UPT, UR8, 0x90, URZ ;  /* 0x0000009008087890 */ /* 0x000fe2000fffe0ff */
[----:B-1----:R-:W-:Y:S01]  /*4220*/  @P0 SHF.L.U32 R0, R2, 0x1f, RZ ;  /* 0x0000001f02000819 */ /* 0x002fe200000006ff */
[----:B------:R-:W-:Y:S02]  /*4230*/  UIADD3 UR17, UPT, UPT, UR17, 0x1, URZ ;  /* 0x0000000111117890 */ /* 0x000fe4000fffe0ff */
[----:B------:R-:W-:Y:S01]  /*4240*/  UIADD3 UR15, UPT, UPT, UR15, -0x1, URZ ;  /* 0xffffffff0f0f7890 */ /* 0x000fe2000fffe0ff */
[----:B------:R2:W3:Y:S01]  /*4250*/  @P0 SYNCS.PHASECHK.TRANS64.TRYWAIT P2, [UR30], R0 ;  /* 0x00000000ff0005a7 */ /* 0x0004e2000804111e */
[----:B------:R-:W-:Y:S02]  /*4260*/  ULEA UR30, UR46, UR13, 0x9 ;  /* 0x0000000d2e1e7291 */ /* 0x000fe4000f8e48ff */
[----:B------:R-:W-:Y:S02]  /*4270*/  UISETP.NE.AND UP0, UPT, UR17, UR16, UPT ;  /* 0x000000101100728c */ /* 0x000fe4000bf05270 */
[----:B------:R-:W-:Y:S02]  /*4280*/  UIADD3 UR42, UPT, UPT, UR30, 0x2, URZ ;  /* 0x000000021e2a7890 */ /* 0x000fe4000fffe0ff */
[----:B------:R-:W-:Y:S02]  /*4290*/  UIADD3 UR38, UPT, UPT, UR30, 0x4, URZ ;  /* 0x000000041e267890 */ /* 0x000fe4000fffe0ff */
[----:B------:R-:W-:Y:S01]  /*42a0*/  UIADD3 UR34, UPT, UPT, UR30, 0x6, URZ ;  /* 0x000000061e227890 */ /* 0x000fe2000fffe0ff */
[----:B------:R-:W-:Y:S01]  /*42b0*/  UMOV UR33, 0x40004040 ;  /* 0x4000404000217882 */ /* 0x000fe20000000000 */
[----:B------:R-:W-:Y:S01]  /*42c0*/  UMOV UR31, 0x40004040 ;  /* 0x40004040001f7882 */ /* 0x000fe20000000000 */
[----:B------:R-:W-:Y:S01]  /*42d0*/  UMOV UR45, 0x40004040 ;  /* 0x40004040002d7882 */ /* 0x000fe20000000000 */
[----:B------:R2:W-:Y:S01]  /*42e0*/  UTCQMMA.2CTA gdesc[UR30], gdesc[UR32], tmem[UR10], tmem[UR28], idesc[UR29], UP3 ;  /* 0x00ff1c201e0075ea */ /* 0x0005e20009a0030a */
[----:B------:R-:W-:Y:S01]  /*42f0*/  UPLOP3.LUT UP3, UPT, UPT, UPT, UPT, 0x80, 0x8 ;  /* 0x000000000008789c */ /* 0x000fe20003f6f070 */
[----:B------:R-:W-:Y:S01]  /*4300*/  UMOV UR43, 0x40004040 ;  /* 0x40004040002b7882 */ /* 0x000fe20000000000 */
[----:B------:R-:W-:Y:S01]  /*4310*/  UMOV UR41, 0x40004040 ;  /* 0x4000404000297882 */ /* 0x000fe20000000000 */
[----:B------:R2:W-:Y:S01]  /*4320*/  UTCQMMA.2CTA gdesc[UR42], gdesc[UR44], tmem[UR10], tmem[UR26], idesc[UR27], UPT ;  /* 0x00ff1a2c2a0075ea */ /* 0x0005e2000ba0030a */
[----:B------:R-:W-:Y:S01]  /*4330*/  UMOV UR39, 0x40004040 ;  /* 0x4000404000277882 */ /* 0x000fe20000000000 */
[----:B------:R-:W-:Y:S01]  /*4340*/  UMOV UR37, 0x40004040 ;  /* 0x4000404000257882 */ /* 0x000fe20000000000 */
[----:B------:R-:W-:Y:S01]  /*4350*/  UMOV UR35, 0x40004040 ;  /* 0x4000404000237882 */ /* 0x000fe20000000000 */
[----:B------:R2:W-:Y:S01]  /*4360*/  UTCQMMA.2CTA gdesc[UR38], gdesc[UR40], tmem[UR10], tmem[UR24], idesc[UR25], UPT ;  /* 0x00ff1828260075ea */ /* 0x0005e2000ba0030a */
[----:B------:R2:W-:Y:S01]  /*4370*/  UTCQMMA.2CTA gdesc[UR34], gdesc[UR36], tmem[UR10], tmem[UR22], idesc[UR23], UPT ;  /* 0x00ff1624220075ea */ /* 0x0005e2000ba0030a */
[----:B------:R2:W-:Y:S01]  /*4380*/  UTCBAR.2CTA.MULTICAST [UR8], URZ, UR12 ;  /* 0x000000ff080073e9 */ /* 0x0005e2000820080c */
[----:B------:R-:W-:Y:S01]  /*4390*/  UMOV UR46, UR18 ;  /* 0x00000012002e7c82 */ /* 0x000fe20008000000 */
[----:B------:R-:W-:Y:S05]  /*43a0*/  BRA.U UP0, `(.L_x_88) ;  /* 0xfffffffd00507547 */ /* 0x000fea000b83ffff */
.L_x_85:
[----:B------:R-:W-:Y:S01]  /*43b0*/  UIADD3 UR9, UPT, UPT, UR9, 0x160, URZ ;  /* 0x0000016009097890 */ /* 0x000fe2000fffe0ff */
[----:B------:R-:W-:-:S08]  /*43c0*/  UMOV UR17, UR16 ;  /* 0x0000001000117c82 */ /* 0x000fd00008000000 */
[----:B------:R4:W-:Y:S01]  /*43d0*/  UTCBAR.2CTA.MULTICAST [UR9], URZ, UR11 ;  /* 0x000000ff090073e9 */ /* 0x0009e2000820080b */
[----:B------:R-:W-:Y:S02]  /*43e0*/  NOP ;  /* 0x0000000000007918 */ /* 0x000fe40000000000 */
.L_x_83:
[----:B------:R-:W-:Y:S01]  /*43f0*/  UIADD3 UR19, UPT, UPT, UR19, 0x1, URZ ;  /* 0x0000000113137890 */ /* 0x000fe2000fffe0ff */
[----:B------:R-:W-:-:S03]  /*4400*/  ISETP.NE.AND P0, PT, R8, 0x2, PT ;  /* 0x000000020800780c */ /* 0x000fc60003f05270 */
[----:B------:R-:W-:Y:S01]  /*4410*/  UISETP.NE.AND UP0, UPT, UR19, 0x4, UPT ;  /* 0x000000041300788c */ /* 0x000fe2000bf05270 */
[----:B-12---:R-:W-:Y:S02]  /*4420*/  SEL R0, RZ, 0x1, P0 ;  /* 0x00000001ff007807 */ /* 0x006fe40000000000 */
[----:B------:R-:W-:Y:S01]  /*4430*/  SEL R8, R8, RZ, P0 ;  /* 0x000000ff08087207 */ /* 0x000fe20000000000 */
[----:B------:R-:W-:Y:S01]  /*4440*/  USEL UR8, URZ, 0x1, UP0 ;  /* 0x00000001ff087887 */ /* 0x000fe20008000000 */
[----:B------:R-:W-:Y:S01]  /*4450*/  LOP3.LUT R3, R3, R0, RZ, 0x3c, !PT ;  /* 0x0000000003037212 */ /* 0x000fe200078e3cff */
[----:B------:R-:W-:-:S04]  /*4460*/  USEL UR19, UR19, URZ, UP0 ;  /* 0x000000ff13137287 */ /* 0x000fc80008000000 */
[----:B------:R-:W-:Y:S01]  /*4470*/  LOP3.LUT R9, R9, UR8, RZ, 0x3c, !PT ;  /* 0x0000000809097c12 */ /* 0x000fe2000f8e3cff */
[----:B------:R-:W-:Y:S07]  /*4480*/  @P1 BRA `(.L_x_89) ;  /* 0xfffffff800881947 */ /* 0x000fee000383ffff */
[----:B------:R-:W1:Y:S01]  /*4490*/  S2UR UR6, SR_CgaCtaId ;  /* 0x00000000000679c3 */ /* 0x000e620000008800 */
[----:B------:R-:W-:Y:S01]  /*44a0*/  ELECT P0, URZ, PT ;  /* 0x0000000000ff782f */ /* 0x000fe20003800000 */
[----:B------:R-:W-:Y:S01]  /*44b0*/  HFMA2 R0, -RZ, RZ, 0, 5.9604644775390625e-08 ;  /* 0x00000001ff007431 */ /* 0x000fe200000001ff */
[----:B------:R-:W-:-:S05]  /*44c0*/  UMOV UR8, 0x40 ;  /* 0x0000004000087882 */ /* 0x000fca0000000000 */
[----:B------:R-:W-:Y:S01]  /*44d0*/  UVIRTCOUNT.DEALLOC.SMPOOL 0x80 ;  /* 0x000000800000784c */ /* 0x000fe20000000000 */
[----:B------:R-:W-:Y:S02]  /*44e0*/  UISETP.NE.AND UP0, UPT, UR5, URZ, UPT ;  /* 0x000000ff0500728c */ /* 0x000fe4000bf05270 */
[----:B-1----:R-:W-:-:S09]  /*44f0*/  ULEA UR6, UR6, UR8, 0x18 ;  /* 0x0000000806067291 */ /* 0x002fd2000f8ec0ff */
[----:B------:R1:W-:Y:S01]  /*4500*/  @P0 STS.U8 [UR6+0x1c], R0 ;  /* 0x00001c00ff000988 */ /* 0x0003e20008000006 */
[----:B------:R-:W-:Y:S05]  /*4510*/  BRA.U UP0, `(.L_x_90) ;  /* 0x0000000100a07547 */ /* 0x000fea000b800000 */
[----:B------:R-:W-:Y:S01]  /*4520*/  UIADD3 UR5, UPT, UPT, UR7, 0x180, URZ ;  /* 0x0000018007057890 */ /* 0x000fe2000fffe0ff */
[----:B------:R-:W-:-:S03]  /*4530*/  SHF.L.U32 R3, R9, 0x1f, RZ ;  /* 0x0000001f09037819 */ /* 0x000fc600000006ff */
[----:B------:R-:W-:-:S09]  /*4540*/  ULEA UR8, UR19, UR5, 0x3 ;  /* 0x0000000513087291 */ /* 0x000fd2000f8e18ff */
[----:B------:R-:W2:Y:S02]  /*4550*/  SYNCS.PHASECHK.TRANS64.TRYWAIT P0, [UR8], R3 ;  /* 0x00000003ff0075a7 */ /* 0x000ea40008001108 */
[----:B--2---:R-:W-:Y:S05]  /*4560*/  @!P0 BRA `(.L_x_91) ;  /* 0x0000003800148947 */ /* 0x004fea0003800000 */
.L_x_179:
[----:B----4-:R-:W-:-:S04]  /*4570*/  UIADD3 UR9, UPT, UPT, UR19, 0x1, URZ ;  /* 0x0000000113097890 */ /* 0x010fc8000fffe0ff */
        /* <DEDUP_REMOVED lines=8> */
.L_x_181:
        /* <DEDUP_REMOVED lines=9> */
.L_x_183:
[----:B------:R-:W-:-:S04]  /*4690*/  UIADD3 UR9, UPT, UPT, UR9, 0x1, URZ ;  /* 0x0000000109097890 */ /* 0x000fc8000fffe0ff */
[----:B------:R-:W-:-:S04]  /*46a0*/  UISETP.NE.AND UP1, UPT, UR9, 0x4, UPT ;  /* 0x000000040900788c */ /* 0x000fc8000bf25270 */
[----:B------:R-:W-:Y:S02]  /*46b0*/  USEL UR8, URZ, 0x1, UP1 ;  /* 0x00000001ff087887 */ /* 0x000fe40008800000 */
[----:B------:R-:W-:-:S04]  /*46c0*/  USEL UR9, UR9, URZ, UP1 ;  /* 0x000000ff09097287 */ /* 0x000fc80008800000 */
[----:B------:R-:W-:Y:S01]  /*46d0*/  ULEA UR9, UR9, UR5, 0x3 ;  /* 0x0000000509097291 */ /* 0x000fe2000f8e18ff */
[----:B-1----:R-:W-:-:S04]  /*46e0*/  LOP3.LUT R3, R2, UR8, RZ, 0x3c, !PT ;  /* 0x0000000802037c12 */ /* 0x002fc8000f8e3cff */
[----:B------:R-:W-:Y:S01]  /*46f0*/  SHF.L.U32 R3, R3, 0x1f, RZ ;  /* 0x0000001f03037819 */ /* 0x000fe200000006ff */
[----:B------:R-:W-:-:S04]  /*4700*/  IMAD.U32 R0, RZ, RZ, UR9 ;  /* 0x00000009ff007e24 */ /* 0x000fc8000f8e00ff */
[----:B------:R1:W2:Y:S03]  /*4710*/  SYNCS.PHASECHK.TRANS64.TRYWAIT P0, [R0+URZ], R3 ;  /* 0x00000003000075a7 */ /* 0x0002a600080011ff */
[----:B--2---:R-:W-:Y:S05]  /*4720*/  @!P0 NANOSLEEP.SYNCS 0x989680 ;  /* 0x009896800000895d */ /* 0x004fea0003900000 */
[----:B------:R-:W2:Y:S02]  /*4730*/  @!P0 SYNCS.PHASECHK.TRANS64 P0, [R0+URZ], R3 ;  /* 0x00000003000085a7 */ /* 0x000ea400080010ff */
[----:B--2---:R-:W-:Y:S05]  /*4740*/  @P0 BRA `(.L_x_94) ;  /* 0x0000000000200947 */ /* 0x004fea0003800000 */
.L_x_95:
[----:B--2---:R2:W4:Y:S02]  /*4750*/  SYNCS.PHASECHK.TRANS64.TRYWAIT P0, [R0+URZ], R3 ;  /* 0x00000003000075a7 */ /* 0x00452400080011ff */
[----:B----4-:R-:W-:Y:S05]  /*4760*/  @!P0 NANOSLEEP.SYNCS 0x989680 ;  /* 0x009896800000895d */ /* 0x010fea0003900000 */
[----:B------:R-:W4:Y:S02]  /*4770*/  @!P0 SYNCS.PHASECHK.TRANS64 P0, [R0+URZ], R3 ;  /* 0x00000003000085a7 */ /* 0x000f2400080010ff */
[----:B----4-:R-:W-:Y:S05]  /*4780*/  @!P0 BRA `(.L_x_95) ;  /* 0xfffffffc00f08947 */ /* 0x010fea000383ffff */
[----:B------:R-:W-:Y:S05]  /*4790*/  BRA `(.L_x_94) ;  /* 0x00000000000c7947 */ /* 0x000fea0003800000 */
.L_x_90:
[----:B------:R-:W-:-:S04]  /*47a0*/  UIADD3 UR5, UPT, UPT, UR7, 0x1c0, URZ ;  /* 0x000001c007057890 */ /* 0x000fc8000fffe0ff */
[----:B------:R-:W-:-:S09]  /*47b0*/  UPRMT UR5, UR4, 0x654, UR5 ;  /* 0x0000065404057896 */ /* 0x000fd20008000005 */
[----:B------:R-:W-:Y:S03]  /*47c0*/  SYNCS.ARRIVE.TRANS64.RED.A1T0 RZ, [UR5], RZ ;  /* 0x000000ffffff79a7 */ /* 0x000fe60008100405 */
.L_x_94:
[----:B-12---:R-:W-:Y:S01]  /*47d0*/  SHF.L.U32 R3, RZ, 0x1f, RZ ;  /* 0x0000001fff037819 */ /* 0x006fe200000006ff */
[----:B------:R-:W-:Y:S01]  /*47e0*/  UIADD3 UR5, UPT, UPT, UR7, 0x1c0, URZ ;  /* 0x000001c007057890 */ /* 0x000fe2000fffe0ff */
[----:B------:R-:W-:Y:S02]  /*47f0*/  PLOP3.LUT P0, PT, PT, PT, UP0, 0x80, 0x8 ;  /* 0x000000000008781c */ /* 0x000fe40003f0f008 */
[----:B------:R-:W1:Y:S02]  /*4800*/  SYNCS.PHASECHK.TRANS64.TRYWAIT P1, [UR7+0x1c0], R3 ;  /* 0x0001c003ff0075a7 */ /* 0x000e640008021107 */
[----:B-1----:R-:W-:Y:S09]  /*4810*/  @!P1 BRA `(.L_x_96) ;  /* 0x0000003400b09947 */ /* 0x002ff20003800000 */
.L_x_185:
[----:B------:R-:W-:Y:S01]  /*4820*/  @!UP0 UPRMT UR5, UR4, 0x654, UR5 ;  /* 0x0000065404058896 */ /* 0x000fe20008000005 */
[----:B------:R-:W-:Y:S02]  /*4830*/  UMOV UR8, 0xffff ;  /* 0x0000ffff00087882 */ /* 0x000fe40000000000 */
[----:B------:R-:W-:-:S06]  /*4840*/  UMOV UR4, 0x1 ;  /* 0x0000000100047882 */ /* 0x000fcc0000000000 */
[----:B------:R-:W-:Y:S01]  /*4850*/  @!P0 SYNCS.ARRIVE.TRANS64.RED.A1T0 RZ, [UR5], RZ ;  /* 0x000000ffffff89a7 */ /* 0x000fe20008100405 */
[----:B------:R-:W-:Y:S01]  /*4860*/  NOP ;  /* 0x0000000000007918 */ /* 0x000fe20000000000 */
[----:B-1----:R-:W1:Y:S01]  /*4870*/  LDS R0, [UR6+0x14] ;  /* 0x00001406ff007984 */ /* 0x002e620008000800 */
[----:B------:R-:W-:-:S04]  /*4880*/  ULOP3.LUT UR5, UR21, 0xffff, URZ, 0xc0, !UPT ;  /* 0x0000ffff15057892 */ /* 0x000fc8000f8ec0ff */
[----:B------:R-:W-:-:S04]  /*4890*/  USHF.R.U32.HI UR5, URZ, 0x5, UR5 ;  /* 0x00000005ff057899 */ /* 0x000fc80008011605 */
[----:B------:R-:W-:Y:S02]  /*48a0*/  USHF.L.U32 UR8, UR8, UR5, URZ ;  /* 0x0000000508087299 */ /* 0x000fe400080006ff */
[----:B------:R-:W-:-:S04]  /*48b0*/  USHF.L.U32 UR4, UR4, UR5, URZ ;  /* 0x0000000504047299 */ /* 0x000fc800080006ff */
[----:B-1----:R-:W-:-:S04]  /*48c0*/  LOP3.LUT R0, R0, UR8, RZ, 0xc0, !PT ;  /* 0x0000000800007c12 */ /* 0x002fc8000f8ec0ff */
[----:B------:R-:W-:-:S13]  /*48d0*/  ISETP.NE.AND P0, PT, R0, UR8, PT ;  /* 0x0000000800007c0c */ /* 0x000fda000bf05270 */
[----:B------:R-:W-:Y:S05]  /*48e0*/  @P0 BRA `(.L_x_97) ;  /* 0x0000000000580947 */ /* 0x000fea0003800000 */
[----:B------:R-:W1:Y:S02]  /*48f0*/  LDS R0, [UR6+0x18] ;  /* 0x00001806ff007984 */ /* 0x000e640008000800 */
[----:B-1----:R-:W-:-:S04]  /*4900*/  LOP3.LUT R0, R0, UR4, RZ, 0xc0, !PT ;  /* 0x0000000400007c12 */ /* 0x002fc8000f8ec0ff */
[----:B------:R-:W-:-:S13]  /*4910*/  ISETP.NE.AND P0, PT, R0, UR4, PT ;  /* 0x0000000400007c0c */ /* 0x000fda000bf05270 */
[----:B------:R-:W-:Y:S05]  /*4920*/  @P0 BRA `(.L_x_98) ;  /* 0x00000000003c0947 */ /* 0x000fea0003800000 */
[----:B------:R-:W1:Y:S01]  /*4930*/  S2R R2, SR_LANEID ;  /* 0x0000000000027919 */ /* 0x000e620000000000 */
[----:B------:R-:W-:Y:S01]  /*4940*/  ULOP3.LUT UR8, URZ, UR8, URZ, 0x33, !UPT ;  /* 0x00000008ff087292 */ /* 0x000fe2000f8e33ff */
[----:B------:R-:W-:Y:S01]  /*4950*/  LOP3.LUT R4, RZ, UR4, RZ, 0x33, !PT ;  /* 0x00000004ff047c12 */ /* 0x000fe2000f8e33ff */
[----:B------:R-:W-:Y:S02]  /*4960*/  VOTEU.ANY UR7, UPT, PT ;  /* 0x0000000000077886 */ /* 0x000fe400038e0100 */
[----:B------:R-:W-:Y:S01]  /*4970*/  UFLO.U32 UR7, UR7 ;  /* 0x00000007000772bd */ /* 0x000fe200080e0000 */
[----:B------:R-:W2:Y:S01]  /*4980*/  REDUX UR4, R4 ;  /* 0x00000000040473c4 */ /* 0x000ea20000000000 */
[----:B------:R-:W-:-:S06]  /*4990*/  IMAD.U32 R0, RZ, RZ, UR8 ;  /* 0x00000008ff007e24 */ /* 0x000fcc000f8e00ff */
[----:B------:R1:W-:Y:S01]  /*49a0*/  UTCATOMSWS.AND URZ, UR8 ;  /* 0x0000000800ff79e3 */ /* 0x0003e20008000000 */
[----:B------:R-:W3:Y:S01]  /*49b0*/  REDUX UR5, R0 ;  /* 0x00000000000573c4 */ /* 0x000ee20000000000 */
[----:B-1----:R-:W-:Y:S01]  /*49c0*/  ISETP.EQ.U32.AND P0, PT, R2, UR7, PT ;  /* 0x0000000702007c0c */ /* 0x002fe2000bf02070 */
[----:B--2---:R-:W-:Y:S01]  /*49d0*/  IMAD.U32 R2, RZ, RZ, UR4 ;  /* 0x00000004ff027e24 */ /* 0x004fe2000f8e00ff */
[----:B---3--:R-:W-:-:S11]  /*49e0*/  MOV R3, UR5 ;  /* 0x0000000500037c02 */ /* 0x008fd60008000f00 */
[----:B------:R1:W-:Y:S04]  /*49f0*/  @P0 ATOMS.AND RZ, [UR6+0x14], R3 ;  /* 0x00001403ffff098c */ /* 0x0003e8000a800006 */
[----:B------:R1:W-:Y:S01]  /*4a00*/  @P0 ATOMS.AND RZ, [UR6+0x18], R2 ;  /* 0x00001802ffff098c */ /* 0x0003e2000a800006 */
[----:B------:R-:W-:Y:S05]  /*4a10*/  BRA `(.L_x_99) ;  /* 0x0000000000147947 */ /* 0x000fea0003800000 */
.L_x_98:
[----:B------:R-:W-:Y:S02]  /*4a20*/  MOV R2, 0x4a40 ;  /* 0x00004a4000027802 */ /* 0x000fe40000000f00 */
[----:B---345:R-:W-:Y:S05]  /*4a30*/  CALL.REL.NOINC `($__internal_0_$__cuda_sm10x_tcgen05_guardrail_trap_col_being_dealloced_not_returned_by_alloc) ;  /* 0x0000003400c47944 */ /* 0x038fea0003c00000 */
[----:B------:R-:W-:Y:S05]  /*4a40*/  BRA `(.L_x_99) ;  /* 0x0000000000087947 */ /* 0x000fea0003800000 */
.L_x_97:
[----:B------:R-:W-:Y:S02]  /*4a50*/  MOV R2, 0x4a70 ;  /* 0x00004a7000027802 */ /* 0x000fe40000000f00 */
[----:B---345:R-:W-:Y:S05]  /*4a60*/  CALL.REL.NOINC `($__internal_2_$__cuda_sm10x_tcgen05_guardrail_trap_unallocated_columns_being_dealloced) ;  /* 0x0000003400d07944 */ /* 0x038fea0003c00000 */
.L_x_99:
[----:B------:R-:W-:Y:S01]  /*4a70*/  NOP ;  /* 0x0000000000007918 */ /* 0x000fe20000000000 */
[----:B----4-:R-:W-:Y:S05]  /*4a80*/  EXIT ;  /* 0x000000000000794d */ /* 0x010fea0003800000 */
.L_x_70:
[----:B------:R-:W-:-:S09]  /*4a90*/  UISETP.NE.OR UP5, UPT, UR10, 0x3, !UP5 ;  /* 0x000000030a00788c */ /* 0x000fd2000efa5670 */
[----:B------:R-:W-:Y:S05]  /*4aa0*/  BRA.U UP5, `(.L_x_100) ;  /* 0x0000000905c87547 */ /* 0x000fea000b800000 */
[----:B------:R-:W1:Y:S01]  /*4ab0*/  LDC R0, c[0x0][0xb30] ;  /* 0x0002cc00ff007b82 */ /* 0x000e620000000800 */
[----:B------:R-:W2:Y:S01]  /*4ac0*/  LDCU.64 UR8, c[0x0][0x888] ;  /* 0x00011100ff0877ac */ /* 0x000ea20008000a00 */
[----:B------:R-:W-:Y:S01]  /*4ad0*/  IMAD.MOV.U32 R30, RZ, RZ, 0x1 ;  /* 0x00000001ff1e7424 */ /* 0x000fe200078e00ff */
[----:B------:R-:W-:Y:S01]  /*4ae0*/  CS2R R28, SRZ ;  /* 0x00000000001c7805 */ /* 0x000fe2000001ff00 */
[----:B------:R-:W-:Y:S01]  /*4af0*/  IMAD.MOV.U32 R25, RZ, RZ, 0x1000 ;  /* 0x00001000ff197424 */ /* 0x000fe200078e00ff */
[----:B------:R-:W3:Y:S03]  /*4b00*/  LDCU.64 UR4, c[0x0][0x890] ;  /* 0x00011200ff0477ac */ /* 0x000ee60008000a00 */
[----:B------:R-:W4:Y:S01]  /*4b10*/  LDC R19, c[0x0][0x370] ;  /* 0x0000dc00ff137b82 */ /* 0x000f220000000800 */
[----:B------:R-:W-:Y:S01]  /*4b20*/  UMOV UR6, 0x400 ;  /* 0x0000040000067882 */ /* 0x000fe20000000000 */
[----:B------:R-:W-:-:S02]  /*4b30*/  UPLOP3.LUT UP1, UPT, UPT, UPT, UPT, 0x40, 0x4 ;  /* 0x000000000004789c */ /* 0x000fc40003f2e870 */
[----:B------:R-:W-:-:S04]  /*4b40*/  ULEA UR6, UR37, UR6, 0x18 ;  /* 0x0000000625067291 */ /* 0x000fc8000f8ec0ff */
[----:B------:R-:W4:Y:S01]  /*4b50*/  LDC R2, c[0x0][0xb0c] ;  /* 0x0002c300ff027b82 */ /* 0x000f220000000800 */
[----:B--2---:R-:W-:Y:S02]  /*4b60*/  UISETP.NE.U32.AND UP2, UPT, UR8, URZ, UPT ;  /* 0x000000ff0800728c */ /* 0x004fe4000bf45070 */
[----:B------:R-:W-:Y:S02]  /*4b70*/  UIADD3 UR8, UPT, UPT, UR6, 0x120, URZ ;  /* 0x0000012006087890 */ /* 0x000fe4000fffe0ff */
[----:B---3--:R-:W-:-:S03]  /*4b80*/  UISETP.NE.U32.AND UP3, UPT, UR4, URZ, UPT ;  /* 0x000000ff0400728c */ /* 0x008fc6000bf65070 */
[----:B------:R-:W2:Y:S01]  /*4b90*/  LDC R18, c[0x0][0xb20] ;  /* 0x0002c800ff127b82 */ /* 0x000ea20000000800 */
[----:B-1----:R-:W-:Y:S01]  /*4ba0*/  ISETP.NE.AND P1, PT, R0, 0x1, PT ;  /* 0x000000010000780c */ /* 0x002fe20003f25270 */
[----:B------:R-:W-:Y:S02]  /*4bb0*/  UISETP.NE.AND.EX UP2, UPT, UR9, URZ, UPT, UP2 ;  /* 0x000000ff0900728c */ /* 0x000fe4000bf45320 */
[----:B------:R-:W-:Y:S02]  /*4bc0*/  UPRMT UR37, UR37, 0x654, UR8 ;  /* 0x0000065425257896 */ /* 0x000fe40008000008 */
[----:B------:R-:W-:Y:S02]  /*4bd0*/  UISETP.NE.AND.EX UP3, UPT, UR5, URZ, UPT, UP3 ;  /* 0x000000ff0500728c */ /* 0x000fe4000bf65330 */
[----:B------:R-:W1:Y:S08]  /*4be0*/  LDC.64 R32, c[0x0][0x348] ;  /* 0x0000d200ff207b82 */ /* 0x000e700000000a00 */
[----:B------:R-:W3:Y:S08]  /*4bf0*/  LDC.64 R16, c[0x0][0xb10] ;  /* 0x0002c400ff107b82 */ /* 0x000ef00000000a00 */
[----:B------:R-:W1:Y:S08]  /*4c00*/  LDC.64 R6, c[0x0][0xb18] ;  /* 0x0002c600ff067b82 */ /* 0x000e700000000a00 */
[----:B------:R-:W1:Y:S08]  /*4c10*/  LDC.64 R4, c[0x0][0xb28] ;  /* 0x0002ca00ff047b82 */ /* 0x000e700000000a00 */
[----:B--2-4-:R-:W1:Y:S02]  /*4c20*/  LDC R24, c[0x0][0x374] ;  /* 0x0000dd00ff187b82 */ /* 0x014e640000000800 */
.L_x_108:
[C---:B------:R-:W-:Y:S02]  /*4c30*/  LEA R0, R29.reuse, UR6, 0x3 ;  /* 0x000000061d007c11 */ /* 0x040fe4000f8e18ff */
[----:B------:R-:W-:Y:S02]  /*4c40*/  SHF.L.U32 R3, R28, 0x1f, RZ ;  /* 0x0000001f1c037819 */ /* 0x000fe400000006ff */
[----:B------:R-:W-:Y:S02]  /*4c50*/  LEA R20, R29, UR6, 0x4 ;  /* 0x000000061d147c11 */ /* 0x000fe4000f8e20ff */
[----:B--2---:R-:W2:Y:S02]  /*4c60*/  SYNCS.PHASECHK.TRANS64.TRYWAIT P0, [R0+URZ+0x140], R3 ;  /* 0x00014003000075a7 */ /* 0x004ea400080011ff */
[----:B--2---:R-:W-:Y:S05]  /*4c70*/  @!P0 BRA `(.L_x_101) ;  /* 0x0000003000b08947 */ /* 0x004fea0003800000 */
.L_x_186:
[----:B------:R-:W-:Y:S01]  /*4c80*/  ISETP.GE.AND P0, PT, R40, 0x1, PT ;  /* 0x000000012800780c */ /* 0x000fe20003f06270 */
[----:B------:R-:W4:Y:S01]  /*4c90*/  LDS.128 R20, [R20+0x1d0] ;  /* 0x0001d00014147984 */ /* 0x000f220000000c00 */
[----:B------:R-:W-:Y:S01]  /*4ca0*/  ISETP.NE.U32.AND P4, PT, RZ, UR4, PT ;  /* 0x00000004ff007c0c */ /* 0x000fe2000bf85070 */
[----:B--2---:R-:W-:Y:S01]  /*4cb0*/  VIADD R0, R0, 0x150 ;  /* 0x0000015000007836 */ /* 0x004fe20000000000 */
[----:B------:R-:W-:Y:S02]  /*4cc0*/  SHF.L.U32 R26, R30, 0x1f, RZ ;  /* 0x0000001f1e1a7819 */ /* 0x000fe400000006ff */
[----:B------:R-:W-:Y:S02]  /*4cd0*/  ISETP.NE.AND.EX P4, PT, RZ, UR5, PT, P4 ;  /* 0x00000005ff007c0c */ /* 0x000fe4000bf85340 */
[----:B------:R-:W-:Y:S01]  /*4ce0*/  PRMT R0, RZ, 0x654, R0 ;  /* 0x00000654ff007816 */ /* 0x000fe20000000000 */
[----:B------:R-:W-:Y:S01]  /*4cf0*/  @!PT LDS RZ, [RZ] ;  /* 0x00000000fffff984 */ /* 0x000fe20000000800 */
[----:B------:R-:W-:Y:S01]  /*4d00*/  @!PT LDS RZ, [RZ] ;  /* 0x00000000fffff984 */ /* 0x000fe20000000800 */
[----:B------:R-:W-:Y:S01]  /*4d10*/  @!PT LDS RZ, [RZ] ;  /* 0x00000000fffff984 */ /* 0x000fe20000000800 */
[----:B------:R-:W-:Y:S01]  /*4d20*/  @!PT LDS RZ, [RZ] ;  /* 0x00000000fffff984 */ /* 0x000fe20000000800 */
[----:B------:R2:W-:Y:S06]  /*4d30*/  MEMBAR.ALL.CTA ;  /* 0x0000000000007992 */ /* 0x0005ec0000008000 */
[----:B--2---:R-:W2:Y:S02]  /*4d40*/  FENCE.VIEW.ASYNC.S ;  /* 0x00000000000073c6 */ /* 0x004ea40000000000 */
[----:B--2---:R2:W-:Y:S01]  /*4d50*/  SYNCS.ARRIVE.TRANS64.RED.A1T0 RZ, [R0+URZ], RZ ;  /* 0x000000ff00ff79a7 */ /* 0x0045e200081004ff */
[----:B----4-:R-:W-:Y:S11]  /*4d60*/  LOP3.LUT P3, RZ, R22, 0x1, RZ, 0xc0, !PT ;  /* 0x0000000116ff7812 */ /* 0x010ff6000786c0ff */
[----:B------:R-:W-:Y:S02]  /*4d70*/  @!UPT UIADD3 URZ, UPT, UPT, URZ, URZ, URZ ;  /* 0x000000fffffff290 */ /* 0x000fe4000fffe0ff */
[----:B------:R-:W-:Y:S02]  /*4d80*/  @P3 MOV R13, R20 ;  /* 0x00000014000d3202 */ /* 0x000fe40000000f00 */
[----:B------:R-:W-:Y:S01]  /*4d90*/  @P3 LOP3.LUT R8, R21, 0xffff, RZ, 0xc0, !PT ;  /* 0x0000ffff15083812 */ /* 0x000fe200078ec0ff */
[----:B--2---:R-:W-:Y:S06]  /*4da0*/  @!P0 BRA `(.L_x_102) ;  /* 0x0000000000a48947 */ /* 0x004fec0003800000 */
[----:B-1----:R-:W-:Y:S01]  /*4db0*/  IMAD.HI.U32 R31, R24, R7, RZ ;  /* 0x00000007181f7227 */ /* 0x002fe200078e00ff */
[----:B------:R-:W-:Y:S02]  /*4dc0*/  ISETP.NE.AND P0, PT, R6, 0x1, PT ;  /* 0x000000010600780c */ /* 0x000fe40003f05270 */
[----:B------:R-:W-:Y:S01]  /*4dd0*/  ISETP.NE.AND P2, PT, R40, 0x1, PT ;  /* 0x000000012800780c */ /* 0x000fe20003f45270 */
[----:B---3--:R-:W-:Y:S01]  /*4de0*/  IMAD.HI.U32 R34, R19, R16, RZ ;  /* 0x0000001013227227 */ /* 0x008fe200078e00ff */
[----:B------:R-:W-:Y:S02]  /*4df0*/  SHF.R.U32.HI R31, RZ, R18, R31 ;  /* 0x00000012ff1f7219 */ /* 0x000fe4000001161f */
[----:B------:R-:W-:Y:S01]  /*4e00*/  ISETP.NE.AND P5, PT, R2, 0x1, PT ;  /* 0x000000010200780c */ /* 0x000fe20003fa5270 */
[----:B------:R-:W-:Y:S01]  /*4e10*/  IMAD.HI.U32 R36, R13, R16, RZ ;  /* 0x000000100d247227 */ /* 0x000fe200078e00ff */
[----:B------:R-:W-:Y:S02]  /*4e20*/  SHF.R.U32.HI R34, RZ, R17, R34 ;  /* 0x00000011ff227219 */ /* 0x000fe40000011622 */
[----:B------:R-:W-:Y:S01]  /*4e30*/  SEL R3, R24, R31, !P0 ;  /* 0x0000001f18037207 */ /* 0x000fe20004000000 */
[C---:B------:R-:W-:Y:S01]  /*4e40*/  IMAD.HI.U32 R31, R8.reuse, R7, RZ ;  /* 0x00000007081f7227 */ /* 0x040fe200078e00ff */
[----:B------:R-:W-:Y:S02]  /*4e50*/  SEL R11, R19, R34, !P5 ;  /* 0x00000022130b7207 */ /* 0x000fe40006800000 */
[----:B------:R-:W-:Y:S01]  /*4e60*/  SHF.R.U32.HI R36, RZ, R17, R36 ;  /* 0x00000011ff247219 */ /* 0x000fe20000011624 */
[----:B------:R-:W-:Y:S01]  /*4e70*/  IMAD.HI.U32 R38, R3, R4, RZ ;  /* 0x0000000403267227 */ /* 0x000fe200078e00ff */
[----:B------:R-:W-:Y:S03]  /*4e80*/  SHF.R.U32.HI R31, RZ, R18, R31 ;  /* 0x00000012ff1f7219 */ /* 0x000fe6000001161f */
[----:B------:R-:W-:Y:S01]  /*4e90*/  IMAD.HI.U32 R34, R11, R4, RZ ;  /* 0x000000040b227227 */ /* 0x000fe200078e00ff */
[----:B------:R-:W-:Y:S02]  /*4ea0*/  @P2 SHF.R.U32.HI R3, RZ, R5, R38 ;  /* 0x00000005ff032219 */ /* 0x000fe40000011626 */
[----:B------:R-:W-:Y:S02]  /*4eb0*/  SEL R9, R8, R31, !P0 ;  /* 0x0000001f08097207 */ /* 0x000fe40004000000 */
[----:B------:R-:W-:Y:S01]  /*4ec0*/  @P2 SHF.R.U32.HI R11, RZ, R5, R34 ;  /* 0x00000005ff0b2219 */ /* 0x000fe20000011622 */
[C---:B------:R-:W-:Y:S01]  /*4ed0*/  IMAD R10, R40.reuse, R3, RZ ;  /* 0x00000003280a7224 */ /* 0x040fe200078e02ff */
[----:B------:R-:W-:Y:S01]  /*4ee0*/  SEL R3, R13, R36, !P5 ;  /* 0x000000240d037207 */ /* 0x000fe20006800000 */
[C---:B------:R-:W-:Y:S03]  /*4ef0*/  IMAD.HI.U32 R14, R9.reuse, R4, RZ ;  /* 0x00000004090e7227 */ /* 0x040fe600078e00ff */
[----:B------:R-:W-:Y:S01]  /*4f00*/  ISETP.GE.AND P0, PT, R9, R10, PT ;  /* 0x0000000a0900720c */ /* 0x000fe20003f06270 */
[C---:B------:R-:W-:Y:S01]  /*4f10*/  IMAD R12, R40.reuse, R11, RZ ;  /* 0x0000000b280c7224 */ /* 0x040fe200078e02ff */
[-C--:B------:R-:W-:Y:S04]  /*4f20*/  SHF.R.U32.HI R14, RZ, R5.reuse, R14 ;  /* 0x00000005ff0e7219 */ /* 0x080fe8000001160e */
[----:B------:R-:W-:Y:S02]  /*4f30*/  ISETP.GE.OR P0, PT, R3, R12, P0 ;  /* 0x0000000c0300720c */ /* 0x000fe40000706670 */
[----:B------:R-:W-:Y:S05]  /*4f40*/  SEL R15, R9, R14, !P2 ;  /* 0x0000000e090f7207 */ /* 0x000fea0005000000 */
[----:B------:R-:W-:Y:S04]  /*4f50*/  IMAD.MOV R14, RZ, RZ, -R15 ;  /* 0x000000ffff0e7224 */ /* 0x000fe800078e0a0f */
[----:B------:R-:W-:Y:S02]  /*4f60*/  IMAD R14, R40, R14, R9 ;  /* 0x0000000e280e7224 */ /* 0x000fe400078e0209 */
[C---:B------:R-:W-:Y:S05]  /*4f70*/  @!P0 IMAD.HI.U32 R10, R3.reuse, R4, RZ ;  /* 0x00000004030a8227 */ /* 0x040fea00078e00ff */
[----:B------:R-:W-:Y:S04]  /*4f80*/  @!P0 SHF.R.U32.HI R10, RZ, R5, R10 ;  /* 0x00000005ff0a8219 */ /* 0x000fe8000001160a */
[----:B------:R-:W-:Y:S01]  /*4f90*/  @!P0 SEL R0, R3, R10, !P2 ;  /* 0x0000000a03008207 */ /* 0x000fe20005000000 */
[----:B------:R-:W-:Y:S03]  /*4fa0*/  IMAD.MOV R10, RZ, RZ, -R3 ;  /* 0x000000ffff0a7224 */ /* 0x000fe600078e0a03 */
[----:B------:R-:W-:Y:S01]  /*4fb0*/  @!P0 IADD3 R15, PT, PT, R15, -R0, RZ ;  /* 0x800000000f0f8210 */ /* 0x000fe20007ffe0ff */
[----:B------:R-:W-:Y:S01]  /*4fc0*/  @!P0 IMAD R0, R11, R14, R0 ;  /* 0x0000000e0b008224 */ /* 0x000fe200078e0200 */
[----:B------:R-:W-:Y:S01]  /*4fd0*/  IADD3 R11, PT, PT, -R9, RZ, RZ ;  /* 0x000000ff090b7210 */ /* 0x000fe20007ffe1ff */
[----:B------:R-:W-:Y:S02]  /*4fe0*/  IMAD R13, R2, R10, R13 ;  /* 0x0000000a020d7224 */ /* 0x000fe400078e020d */
[----:B------:R-:W-:Y:S02]  /*4ff0*/  @!P0 IMAD R9, R15, R40, R3 ;  /* 0x000000280f098224 */ /* 0x000fe400078e0203 */
[----:B------:R-:W-:Y:S02]  /*5000*/  @!P0 IMAD.MOV.U32 R3, RZ, RZ, R0 ;  /* 0x000000ffff038224 */ /* 0x000fe400078e0000 */
[----:B------:R-:W-:Y:S02]  /*5010*/  IMAD R8, R6, R11, R8 ;  /* 0x0000000b06087224 */ /* 0x000fe400078e0208 */
[----:B------:R-:W-:Y:S02]  /*5020*/  IMAD R13, R3, R2, R13 ;  /* 0x00000002030d7224 */ /* 0x000fe400078e020d */
[----:B------:R-:W-:Y:S02]  /*5030*/  IMAD R8, R9, R6, R8 ;  /* 0x0000000609087224 */ /* 0x000fe400078e0208 */
.L_x_102:
[----:B------:R-:W-:Y:S05]  /*5040*/  BRA.U UP1, `(.L_x_103) ;  /* 0x0000000101107547 */ /* 0x000fea000b800000 */
[----:B------:R-:W-:Y:S04]  /*5050*/  MOV R0, UR7 ;  /* 0x0000000700007c02 */ /* 0x000fe80008000f00 */
[----:B------:R-:W-:Y:S04]  /*5060*/  SHF.L.U32 R3, R0, 0x1f, RZ ;  /* 0x0000001f00037819 */ /* 0x000fe800000006ff */
[----:B------:R-:W2:Y:S02]  /*5070*/  SYNCS.PHASECHK.TRANS64.TRYWAIT P0, [UR6+0x138], R3 ;  /* 0x00013803ff0075a7 */ /* 0x000ea40008001106 */
[----:B--2---:R-:W-:Y:S05]  /*5080*/  @!P0 BRA `(.L_x_104) ;  /* 0x0000002c00c08947 */ /* 0x004fea0003800000 */
.L_x_103:
[----:B------:R-:W-:Y:S05]  /*5090*/  BRA.U !UP3, `(.L_x_105) ;  /* 0x000000010b347547 */ /* 0x000fea000b800000 */
[----:B------:R-:W-:Y:S01]  /*50a0*/  UPLOP3.LUT UP0, UPT, UPT, UPT, UP2, 0x80, 0x8 ;  /* 0x000000000008789c */ /* 0x000fe20003f0f020 */
[----:B--2---:R-:W-:Y:S02]  /*50b0*/  HFMA2 R0, -RZ, RZ, 0, 5.9604644775390625e-08 ;  /* 0x00000001ff007431 */ /* 0x004fe400000001ff */
[----:B------:R-:W-:Y:S03]  /*50c0*/  IMAD.MOV.U32 R95, RZ, RZ, 0x1 ;  /* 0x00000001ff5f7424 */ /* 0x000fe600078e00ff */
[----:B------:R-:W-:Y:S05]  /*50d0*/  PLOP3.LUT P0, PT, PT, PT, UP0, 0x80, 0x8 ;  /* 0x000000000008781c */ /* 0x000fea0003f0f008 */
[----:B------:R-:W2:Y:S01]  /*50e0*/  @UP0 LDCU.64 UR10, c[0x0][0x888] ;  /* 0x00011100ff0a07ac */ /* 0x000ea20008000a00 */
[----:B------:R-:W-:Y:S07]  /*50f0*/  @UP0 UIMAD UR8, UR36, UR4, URZ ;  /* 0x00000004240802a4 */ /* 0x000fee000f8e02ff */
[----:B------:R-:W-:Y:S01]  /*5100*/  @!P0 PRMT R95, R0, 0x7610, R95 ;  /* 0x00007610005f8816 */ /* 0x000fe2000000005f */
[----:B--2---:R-:W-:Y:S03]  /*5110*/  @UP0 UIMAD.WIDE UR10, UR8, 0x4, UR10 ;  /* 0x00000004080a08a5 */ /* 0x004fe6000f8e020a */
[----:B------:R-:W2:Y:S03]  /*5120*/  @!UP0 LDCU UR8, c[0x0][0x880] ;  /* 0x00011000ff0887ac */ /* 0x000ea60008000800 */
[----:B------:R-:W-:Y:S01]  /*5130*/  IMAD.U32 R10, RZ, RZ, UR10 ;  /* 0x0000000aff0a7e24 */ /* 0x000fe2000f8e00ff */
[----:B------:R-:W-:Y:S05]  /*5140*/  MOV R11, UR11 ;  /* 0x0000000b000b7c02 */ /* 0x000fea0008000f00 */
[----:B-----5:R4:W5:Y:S02]  /*5150*/  @P0 LDG.E R49, desc[UR40][R10.64] ;  /* 0x000000280a310981 */ /* 0x020964000c1e1900 */
[----:B--2-4-:R-:W-:Y:S07]  /*5160*/  @!P0 IMAD.U32 R49, RZ, RZ, UR8 ;  /* 0x00000008ff318e24 */ /* 0x014fee000f8e00ff */
.L_x_105:
[----:B-----5:R-:W-:Y:S01]  /*5170*/  @!P4 FSETP.EQ.AND P5, PT, R49, RZ, PT ;  /* 0x000000ff3100c20b */ /* 0x020fe20003fa2000 */
[----:B------:R-:W-:Y:S01]  /*5180*/  @!UPT UIADD3 URZ, UPT, UPT, URZ, URZ, URZ ;  /* 0x000000fffffff290 */ /* 0x000fe2000fffe0ff */
[----:B------:R-:W-:Y:S11]  /*5190*/  @!P4 BRA `(.L_x_106) ;  /* 0x000000000014c947 */ /* 0x000ff60003800000 */
[----:B------:R-:W-:Y:S02]  /*51a0*/  LOP3.LUT P0, RZ, R95, 0xff, RZ, 0xc0, !PT ;  /* 0x000000ff5fff7812 */ /* 0x000fe4000780c0ff */
[----:B------:R-:W-:Y:S04]  /*51b0*/  PLOP3.LUT P5, PT, PT, PT, UP0, 0x80, 0x8 ;  /* 0x000000000008781c */ /* 0x000fe80003faf008 */
[----:B------:R-:W-:Y:S07]  /*51c0*/  PLOP3.LUT P5, PT, P5, PT, PT, 0x8, 0x80 ;  /* 0x000000000080781c */ /* 0x000fee0002fae170 */
[----:B------:R-:W-:Y:S11]  /*51d0*/  @P0 FSETP.EQ.AND P5, PT, R49, RZ, PT ;  /* 0x000000ff3100020b */ /* 0x000ff60003fa2000 */
[----:B------:R-:W-:Y:S02]  /*51e0*/  @!UPT UIADD3 URZ, UPT, UPT, URZ, URZ, URZ ;  /* 0x000000fffffff290 */ /* 0x000fe4000fffe0ff */
.L_x_106:
[----:B------:R-:W4:Y:S01]  /*51f0*/  SYNCS.PHASECHK.TRANS64.TRYWAIT P4, [UR6+0x128], R26 ;  /* 0x0001281aff0075a7 */ /* 0x000f220008081106 */
[----:B------:R-:W-:Y:S01]  /*5200*/  @P3 SHF.R.U32.HI R27, RZ, 0x10, R21 ;  /* 0x00000010ff1b3819 */ /* 0x000fe20000011615 */
[----:B------:R-:W-:Y:S01]  /*5210*/  VIADD R29, R29, 0x1 ;  /* 0x000000011d1d7836 */ /* 0x000fe20000000000 */
[----:B------:R-:W5:Y:S08]  /*5220*/  LDC.64 R14, c[0x0][0xb10] ;  /* 0x0002c400ff0e7b82 */ /* 0x000f700000000a00 */
[----:B------:R-:W1:Y:S08]  /*5230*/  LDC.64 R10, c[0x0][0xb18] ;  /* 0x0002c600ff0a7b82 */ /* 0x000e700000000a00 */
[----:B--2---:R-:W2:Y:S08]  /*5240*/  @!P1 LDC R0, c[0x0][0xb20] ;  /* 0x0002c800ff009b82 */ /* 0x004eb00000000800 */
[----:B------:R-:W3:Y:S01]  /*5250*/  @!P1 LDC R3, c[0x0][0xb0c] ;  /* 0x0002c300ff039b82 */ /* 0x000ee20000000800 */
[----:B-----5:R-:W-:Y:S05]  /*5260*/  @!P1 IMAD.HI.U32 R14, R13, R14, RZ ;  /* 0x0000000e0d0e9227 */ /* 0x020fea00078e00ff */
[----:B------:R-:W-:Y:S01]  /*5270*/  @!P1 SHF.R.U32.HI R14, RZ, R15, R14 ;  /* 0x0000000fff0e9219 */ /* 0x000fe2000001160e */
[----:B-1----:R-:W-:Y:S01]  /*5280*/  @!P1 IMAD.HI.U32 R11, R8, R11, RZ ;  /* 0x0000000b080b9227 */ /* 0x002fe200078e00ff */
[----:B------:R-:W-:Y:S04]  /*5290*/  @!P1 ISETP.NE.AND P0, PT, R10, 0x1, PT ;  /* 0x000000010a00980c */ /* 0x000fe80003f05270 */
[----:B--2---:R-:W-:Y:S02]  /*52a0*/  @!P1 SHF.R.U32.HI R9, RZ, R0, R11 ;  /* 0x00000000ff099219 */ /* 0x004fe4000001160b */
[----:B---3--:R-:W-:Y:S02]  /*52b0*/  @!P1 ISETP.NE.AND P2, PT, R3, 0x1, PT ;  /* 0x000000010300980c */ /* 0x008fe40003f45270 */
[----:B------:R-:W-:Y:S02]  /*52c0*/  @!P1 SEL R9, R8, R9, !P0 ;  /* 0x0000000908099207 */ /* 0x000fe40004000000 */
[----:B------:R-:W-:Y:S02]  /*52d0*/  ELECT P0, URZ, PT ;  /* 0x0000000000ff782f */ /* 0x000fe40003800000 */
[----:B------:R-:W-:Y:S05]  /*52e0*/  @!P1 SEL R14, R13, R14, !P2 ;  /* 0x0000000e0d0e9207 */ /* 0x000fea0005000000 */
[----:B------:R-:W-:Y:S02]  /*52f0*/  @!P1 IMAD.IADD R0, R9, 0x1, -R14 ;  /* 0x0000000109009824 */ /* 0x000fe400078e0a0e */
[----:B------:R-:W-:Y:S02]  /*5300*/  @!P1 IMAD.IADD R9, R14, 0x1, -R9 ;  /* 0x000000010e099824 */ /* 0x000fe400078e0a09 */
[----:B------:R-:W-:Y:S02]  /*5310*/  @!P1 IMAD R13, R0, R3, R13 ;  /* 0x00000003000d9224 */ /* 0x000fe400078e020d */
[----:B------:R-:W-:Y:S01]  /*5320*/  @!P1 IMAD R8, R9, R10, R8 ;  /* 0x0000000a09089224 */ /* 0x000fe200078e0208 */
[----:B----4-:R-:W-:Y:S06]  /*5330*/  @!P4 BRA `(.L_x_107) ;  /* 0x0000002c002cc947 */ /* 0x010fec0003800000 */
.L_x_189:
[----:B------:R-:W-:Y:S01]  /*5340*/  PLOP3.LUT P5, PT, P5, P0, PT, 0xf2, 0x2f ;  /* 0x00000000002f781c */ /* 0x000fe20002fa1e72 */
[----:B------:R-:W-:Y:S01]  /*5350*/  UMOV UR14, 0x0 ;  /* 0x00000000000e7882 */ /* 0x000fe20000000000 */
[----:B------:R-:W-:Y:S01]  /*5360*/  LOP3.LUT R30, R30, 0x1, RZ, 0x3c, !PT ;  /* 0x000000011e1e7812 */ /* 0x000fe200078e3cff */
[----:B------:R-:W-:Y:S01]  /*5370*/  UMOV UR15, 0x10000000 ;  /* 0x10000000000f7882 */ /* 0x000fe20000000000 */
[----:B------:R-:W-:Y:S01]  /*5380*/  UMOV UR12, UR36 ;  /* 0x00000024000c7c82 */ /* 0x000fe20008000000 */
[----:B------:R-:W-:Y:S08]  /*5390*/  @P3 R2UR UR36, R27 ;  /* 0x000000001b2432ca */ /* 0x000ff000000e0000 */
[----:B-1----:R-:W-:Y:S01]  /*53a0*/  @!P5 IADD3 R3, P0, PT, R32, 0x580, RZ ;  /* 0x000005802003d810 */ /* 0x002fe20007f1e0ff */
[----:B------:R-:W-:Y:S01]  /*53b0*/  @!P5 IMAD.SHL.U32 R94, R94, 0x40, RZ ;  /* 0x000000405e5ed824 */ /* 0x000fe200078e00ff */
[----:B------:R-:W-:Y:S01]  /*53c0*/  VOTEU.ALL UP1, P5 ;  /* 0x0000000000ff7886 */ /* 0x000fe20002820000 */
[----:B------:R-:W-:Y:S01]  /*53d0*/  @!P5 IMAD.SHL.U32 R93, R93, 0x40, RZ ;  /* 0x000000405d5dd824 */ /* 0x000fe200078e00ff */
[----:B------:R-:W-:Y:S01]  /*53e0*/  @!P5 R2UR UR9, R3 ;  /* 0x000000000309d2ca */ /* 0x000fe200000e0000 */
[----:B------:R-:W-:Y:S01]  /*53f0*/  @!P5 IMAD.X R0, RZ, RZ, R33, P0 ;  /* 0x000000ffff00d224 */ /* 0x000fe200000e0621 */
[----:B------:R-:W-:Y:S01]  /*5400*/  @!P5 R2UR UR10, R94 ;  /* 0x000000005e0ad2ca */ /* 0x000fe200000e0000 */
[----:B------:R-:W-:Y:S01]  /*5410*/  IMAD.IADD R94, R8, 0x1, R81 ;  /* 0x00000001085e7824 */ /* 0x000fe200078e0251 */
[----:B------:R-:W-:Y:S01]  /*5420*/  @!P5 R2UR UR11, R93 ;  /* 0x000000005d0bd2ca */ /* 0x000fe200000e0000 */
[----:B------:R-:W-:Y:S01]  /*5430*/  IMAD.IADD R93, R13, 0x1, R92 ;  /* 0x000000010d5d7824 */ /* 0x000fe200078e025c */
[----:B------:R-:W-:Y:S02]  /*5440*/  @!P5 R2UR UR8, R0 ;  /* 0x000000000008d2ca */ /* 0x000fe400000e0000 */
[C---:B------:R-:W-:Y:S04]  /*5450*/  ISETP.NE.AND P0, PT, R29.reuse, 0x2, PT ;  /* 0x000000021d00780c */ /* 0x040fe80003f05270 */
[----:B------:R-:W-:Y:S01]  /*5460*/  SEL R3, RZ, 0x1, P0 ;  /* 0x00000001ff037807 */ /* 0x000fe20000000000 */
[----:B------:R-:W-:Y:S01]  /*5470*/  IMAD.U32 R10, RZ, RZ, UR9 ;  /* 0x00000009ff0a7e24 */ /* 0x000fe2000f8e00ff */
[----:B------:R-:W-:Y:S01]  /*5480*/  @!UP1 UIADD3 UR9, UPT, UPT, UR6, 0x120, URZ ;  /* 0x0000012006099890 */ /* 0x000fe2000fffe0ff */
[----:B------:R-:W-:Y:S02]  /*5490*/  SEL R29, R29, RZ, P0 ;  /* 0x000000ff1d1d7207 */ /* 0x000fe40000000000 */
[----:B------:R-:W-:Y:S02]  /*54a0*/  LOP3.LUT R28, R28, R3, RZ, 0x3c, !PT ;  /* 0x000000031c1c7212 */ /* 0x000fe400078e3cff */
[----:B------:R-:W-:Y:S01]  /*54b0*/  IMAD.U32 R11, RZ, RZ, UR8 ;  /* 0x00000008ff0b7e24 */ /* 0x000fe2000f8e00ff */
[----:B------:R-:W-:Y:S01]  /*54c0*/  @!P5 R2UR UR16, R10 ;  /* 0x000000000a10d2ca */ /* 0x000fe200000e0000 */
[----:B------:R-:W-:Y:S01]  /*54d0*/  @!UP1 UIADD3 UR8, UPT, UPT, UR6, 0x200, URZ ;  /* 0x0000020006089890 */ /* 0x000fe2000fffe0ff */
[----:B------:R-:W-:Y:S02]  /*54e0*/  VOTEU.ALL UP1, P5 ;  /* 0x0000000000ff7886 */ /* 0x000fe40002820000 */
[----:B------:R-:W-:Y:S11]  /*54f0*/  @!P5 R2UR UR17, R11 ;  /* 0x000000000b11d2ca */ /* 0x000ff600000e0000 */
[----:B------:R-:W-:Y:S02]  /*5500*/  @!UPT UIADD3 URZ, UPT, UPT, URZ, URZ, URZ ;  /* 0x000000fffffff290 */ /* 0x000fe4000fffe0ff */
[----:B------:R2:W-:Y:S01]  /*5510*/  @!UP1 UTMALDG.3D [UR8], [UR16], desc[UR14] ;  /* 0x00000e08100095b4 */ /* 0x0005e20008011000 */
[----:B------:R2:W-:Y:S01]  /*5520*/  @!P5 SYNCS.ARRIVE.TRANS64.RED.A0TR RZ, [UR6+0x120], R25 ;  /* 0x00012019ffffd9a7 */ /* 0x0005e20008300406 */
[----:B------:R-:W-:Y:S01]  /*5530*/  UPLOP3.LUT UP1, UPT, UPT, UPT, UPT, 0x80, 0x8 ;  /* 0x000000000008789c */ /* 0x000fe20003f2f070 */
[----:B------:R-:W-:Y:S01]  /*5540*/  SYNCS.ARRIVE.TRANS64.RED.A1T0 RZ, [UR37], RZ ;  /* 0x000000ffffff79a7 */ /* 0x000fe20008100425 */
[----:B------:R-:W-:Y:S09]  /*5550*/  @P3 BRA `(.L_x_108) ;  /* 0xfffffff400b43947 */ /* 0x000ff2000383ffff */
[----:B------:R-:W-:Y:S07]  /*5560*/  MOV R0, UR6 ;  /* 0x0000000600007c02 */ /* 0x000fee0008000f00 */
.L_x_109:
[----:B-1----:R-:W-:-:S04]  /*5570*/  SHF.L.U32 R3, R30, 0x1f, RZ ;  /* 0x0000001f1e037819 */ /* 0x002fc800000006ff */
[----:B------:R1:W3:Y:S03]  /*5580*/  SYNCS.PHASECHK.TRANS64.TRYWAIT P0, [R0+URZ+0x128], R3 ;  /* 0x00012803000075a7 */ /* 0x0002e600080011ff */
[----:B---3--:R-:W-:Y:S05]  /*5590*/  @!P0 NANOSLEEP.SYNCS 0x989680 ;  /* 0x009896800000895d */ /* 0x008fea0003900000 */
[----:B------:R-:W3:Y:S02]  /*55a0*/  @!P0 SYNCS.PHASECHK.TRANS64 P0, [R0+URZ+0x128], R3 ;  /* 0x00012803000085a7 */ /* 0x000ee400080010ff */
[----:B--23--:R-:W-:Y:S05]  /*55b0*/  @P0 EXIT ;  /* 0x000000000000094d */ /* 0x00cfea0003800000 */
[----:B------:R-:W-:Y:S05]  /*55c0*/  BRA `(.L_x_109) ;  /* 0xfffffffc00e87947 */ /* 0x000fea000383ffff */
.L_x_100:
[----:B------:R-:W-:-:S06]  /*55d0*/  UISETP.GE.AND UP1, UPT, UR10, 0x4, UPT ;  /* 0x000000040a00788c */ /* 0x000fcc000bf26270 */
[----:B------:R-:W-:-:S13]  /*55e0*/  PLOP3.LUT P0, PT, PT, PT, UP1, 0x80, 0x8 ;  /* 0x000000000008781c */ /* 0x000fda0003f0f018 */
[----:B------:R-:W-:Y:S05]  /*55f0*/  @!P0 EXIT ;  /* 0x000000000000894d */ /* 0x000fea0003800000 */
[----:B------:R-:W-:Y:S01]  /*5600*/  BAR.SYNC.DEFER_BLOCKING 0x6, 0xa0 ;  /* 0x0182800000007b1d */ /* 0x000fe20000010000 */
[C---:B------:R-:W-:Y:S01]  /*5610*/  IMAD.SHL.U32 R4, R103.reuse, 0x40, RZ ;  /* 0x0000004067047824 */ /* 0x040fe200078e00ff */
[----:B------:R-:W-:Y:S01]  /*5620*/  SHF.R.U32.HI R3, RZ, 0x1, R103 ;  /* 0x00000001ff037819 */ /* 0x000fe20000011667 */
[----:B------:R-:W-:Y:S01]  /*5630*/  IMAD.SHL.U32 R105, R106, 0x800, RZ ;  /* 0x000008006a697824 */ /* 0x000fe200078e00ff */
[----:B------:R-:W-:Y:S01]  /*5640*/  CS2R R108, SRZ ;  /* 0x00000000006c7805 */ /* 0x000fe2000001ff00 */
[C---:B------:R-:W-:Y:S01]  /*5650*/  IMAD.U32 R47, R103.reuse, 0x10000, RZ ;  /* 0x00010000672f7824 */ /* 0x040fe200078e00ff */
[----:B------:R-:W-:Y:S01]  /*5660*/  UMOV UR43, 0x400 ;  /* 0x00000400002b7882 */ /* 0x000fe20000000000 */
[C---:B------:R-:W-:Y:S01]  /*5670*/  LOP3.LUT R2, R4.reuse, 0x180, RZ, 0xc0, !PT ;  /* 0x0000018004027812 */ /* 0x040fe200078ec0ff */
[----:B------:R-:W-:Y:S01]  /*5680*/  ULEA UR43, UR37, UR43, 0x18 ;  /* 0x0000002b252b7291 */ /* 0x000fe2000f8ec0ff */
[----:B------:R-:W1:Y:S01]  /*5690*/  LDC R101, c[0x0][0x370] ;  /* 0x0000dc00ff657b82 */ /* 0x000e620000000800 */
[----:B------:R-:W-:Y:S01]  /*56a0*/  LOP3.LUT R4, R4, 0x640, RZ, 0xc0, !PT ;  /* 0x0000064004047812 */ /* 0x000fe200078ec0ff */
[----:B------:R-:W-:Y:S01]  /*56b0*/  IMAD.MOV.U32 R44, RZ, RZ, RZ ;  /* 0x000000ffff2c7224 */ /* 0x000fe200078e00ff */
[----:B------:R-:W-:Y:S01]  /*56c0*/  LOP3.LUT R3, R2, 0x20, R3, 0xf8, !PT ;  /* 0x0000002002037812 */ /* 0x000fe200078ef803 */
[----:B------:R-:W-:Y:S01]  /*56d0*/  IMAD.SHL.U32 R2, R103, 0x8, RZ ;  /* 0x0000000867027824 */ /* 0x000fe200078e00ff */
[----:B------:R-:W-:Y:S01]  /*56e0*/  LOP3.LUT R105, R4, 0x800, R105, 0xf8, !PT ;  /* 0x0000080004697812 */ /* 0x000fe200078ef869 */
[----:B------:R-:W-:Y:S01]  /*56f0*/  UIADD3 UR4, UPT, UPT, UR43, 0x1200, URZ ;  /* 0x000012002b047890 */ /* 0x000fe2000fffe0ff */
[----:B------:R-:W-:Y:S01]  /*5700*/  IMAD.MOV.U32 R110, RZ, RZ, RZ ;  /* 0x000000ffff6e7224 */ /* 0x000fe200078e00ff */
[----:B------:R-:W2:Y:S01]  /*5710*/  LDC R42, c[0x0][0xb0c] ;  /* 0x0002c300ff2a7b82 */ /* 0x000ea20000000800 */
[----:B------:R-:W-:Y:S01]  /*5720*/  LOP3.LUT R4, R3, 0x30, R2, 0x78, !PT ;  /* 0x0000003003047812 */ /* 0x000fe200078e7802 */
[----:B------:R-:W-:Y:S01]  /*5730*/  IMAD.SHL.U32 R2, R106, 0x200000, RZ ;  /* 0x002000006a027824 */ /* 0x000fe200078e00ff */
[----:B------:R-:W3:Y:S01]  /*5740*/  LDCU.64 UR46, c[0x0][0x348] ;  /* 0x00006900ff2e77ac */ /* 0x000ee20008000a00 */
[----:B------:R-:W-:Y:S01]  /*5750*/  IMAD.SHL.U32 R3, R103, 0x10, RZ ;  /* 0x0000001067037824 */ /* 0x000fe200078e00ff */
[----:B------:R-:W-:Y:S01]  /*5760*/  LOP3.LUT R105, R105, R4, RZ, 0xfc, !PT ;  /* 0x0000000469697212 */ /* 0x000fe200078efcff */
[----:B------:R-:W-:Y:S01]  /*5770*/  IMAD.MOV.U32 R114, RZ, RZ, RZ ;  /* 0x000000ffff727224 */ /* 0x000fe200078e00ff */
[----:B------:R-:W4:Y:S01]  /*5780*/  LDS R0, [UR43+0x1f0] ;  /* 0x0001f02bff007984 */ /* 0x000f220008000800 */
[----:B------:R-:W1:Y:S01]  /*5790*/  LDC R100, c[0x0][0xb20] ;  /* 0x0002c800ff647b82 */ /* 0x000e620000000800 */
[----:B------:R-:W-:Y:S01]  /*57a0*/  LOP3.LUT R2, R2, 0x200000, RZ, 0xc0, !PT ;  /* 0x0020000002027812 */ /* 0x000fe200078ec0ff */
[----:B------:R-:W-:Y:S01]  /*57b0*/  VIADD R104, R105, UR43 ;  /* 0x0000002b69687c36 */ /* 0x000fe20008000000 */
[----:B------:R-:W-:Y:S01]  /*57c0*/  LOP3.LUT R3, R3, 0x20, RZ, 0xc0, !PT ;  /* 0x0000002003037812 */ /* 0x000fe200078ec0ff */
[----:B------:R-:W-:Y:S01]  /*57d0*/  IMAD.U32 R111, RZ, RZ, UR4 ;  /* 0x00000004ff6f7e24 */ /* 0x000fe2000f8e00ff */
[----:B------:R-:W-:Y:S01]  /*57e0*/  LOP3.LUT R47, R2, 0x400000, R47, 0xf8, !PT ;  /* 0x00400000022f7812 */ /* 0x000fe200078ef82f */
[----:B------:R-:W1:Y:S01]  /*57f0*/  LDCU.64 UR38, c[0x0][0x888] ;  /* 0x00011100ff2677ac */ /* 0x000e620008000a00 */
[----:B------:R-:W-:Y:S01]  /*5800*/  IADD3 R104, PT, PT, -R3, 0x200, R104 ;  /* 0x0000020003687810 */ /* 0x000fe20007ffe168 */
[----:B------:R-:W1:Y:S01]  /*5810*/  LDC R41, c[0x0][0xb30] ;  /* 0x0002cc00ff297b82 */ /* 0x000e620000000800 */
[----:B------:R-:W-:-:S07]  /*5820*/  UIADD3 UR42, UPT, UPT, UR43, 0x200, URZ ;  /* 0x000002002b2a7890 */ /* 0x000fce000fffe0ff */
[----:B------:R-:W1:Y:S08]  /*5830*/  LDC.64 R90, c[0x0][0xb10] ;  /* 0x0002c400ff5a7b82 */ /* 0x000e700000000a00 */
[----:B------:R-:W1:Y:S08]  /*5840*/  LDC.64 R38, c[0x0][0xb18] ;  /* 0x0002c600ff267b82 */ /* 0x000e700000000a00 */
[----:B------:R-:W1:Y:S01]  /*5850*/  LDC.64 R86, c[0x0][0x888] ;  /* 0x00022200ff567b82 */ /* 0x000e620000000a00 */
[----:B----4-:R-:W-:-:S07]  /*5860*/  IMAD.IADD R47, R0, 0x1, R47 ;  /* 0x00000001002f7824 */ /* 0x010fce00078e022f */
[----:B------:R-:W4:Y:S08]  /*5870*/  LDC.64 R36, c[0x0][0xb28] ;  /* 0x0002ca00ff247b82 */ /* 0x000f300000000a00 */
[----:B------:R-:W1:Y:S08]  /*5880*/  LDC.64 R88, c[0x0][0x890] ;  /* 0x00022400ff587b82 */ /* 0x000e700000000a00 */
[----:B------:R-:W1:Y:S08]  /*5890*/  LDC.64 R84, c[0x0][0x8b0] ;  /* 0x00022c00ff547b82 */ /* 0x000e700000000a00 */
[----:B------:R-:W1:Y:S08]  /*58a0*/  LDC.64 R82, c[0x0][0x8a8] ;  /* 0x00022a00ff527b82 */ /* 0x000e700000000a00 */
[----:B--23--:R-:W1:Y:S02]  /*58b0*/  LDC R102, c[0x0][0x374] ;  /* 0x0000dd00ff667b82 */ /* 0x00ce640000000800 */
.L_x_127:
[C---:B------:R-:W-:Y:S02]  /*58c0*/  LEA R0, R114.reuse, UR43, 0x3 ;  /* 0x0000002b72007c11 */ /* 0x040fe4000f8e18ff */
[----:B------:R-:W-:Y:S02]  /*58d0*/  SHF.L.U32 R3, R109, 0x1f, RZ ;  /* 0x0000001f6d037819 */ /* 0x000fe400000006ff */
[----:B------:R-:W-:Y:S02]  /*58e0*/  LEA R16, R114, UR43, 0x4 ;  /* 0x0000002b72107c11 */ /* 0x000fe4000f8e20ff */
[----:B--2---:R-:W2:Y:S02]  /*58f0*/  SYNCS.PHASECHK.TRANS64.TRYWAIT P0, [R0+URZ+0x140], R3 ;  /* 0x00014003000075a7 */ /* 0x004ea400080011ff */
[----:B--23--:R-:W-:Y:S05]  /*5900*/  @!P0 BRA `(.L_x_110) ;  /* 0x0000002400d08947 */ /* 0x00cfea0003800000 */
.L_x_190:
[----:B------:R-:W3:Y:S01]  /*5910*/  LDC.64 R12, c[0x0][0xb10] ;  /* 0x0002c400ff0c7b82 */ /* 0x000ee20000000a00 */
[----:B------:R-:W4:Y:S01]  /*5920*/  LDS.128 R16, [R16+0x1d0] ;  /* 0x0001d00010107984 */ /* 0x000f220000000c00 */
[----:B-1----:R-:W-:Y:S01]  /*5930*/  ISETP.NE.AND P1, PT, R41, 0x1, PT ;  /* 0x000000012900780c */ /* 0x002fe20003f25270 */
[----:B--2---:R-:W-:Y:S01]  /*5940*/  VIADD R0, R0, 0x150 ;  /* 0x0000015000007836 */ /* 0x004fe20000000000 */
[----:B------:R-:W-:Y:S04]  /*5950*/  ISETP.GE.AND P0, PT, R40, 0x1, PT ;  /* 0x000000012800780c */ /* 0x000fe80003f06270 */
[----:B------:R-:W1:Y:S01]  /*5960*/  LDC.64 R10, c[0x0][0xb18] ;  /* 0x0002c600ff0a7b82 */ /* 0x000e620000000a00 */
[----:B------:R-:W-:Y:S01]  /*5970*/  PRMT R0, RZ, 0x654, R0 ;  /* 0x00000654ff007816 */ /* 0x000fe20000000000 */
[----:B------:R-:W-:Y:S01]  /*5980*/  @!PT LDS RZ, [RZ] ;  /* 0x00000000fffff984 */ /* 0x000fe20000000800 */
[----:B------:R-:W-:Y:S01]  /*5990*/  @!PT LDS RZ, [RZ] ;  /* 0x00000000fffff984 */ /* 0x000fe20000000800 */
[----:B------:R-:W-:Y:S01]  /*59a0*/  @!PT LDS RZ, [RZ] ;  /* 0x00000000fffff984 */ /* 0x000fe20000000800 */
[----:B------:R-:W-:Y:S01]  /*59b0*/  @!PT LDS RZ, [RZ] ;  /* 0x00000000fffff984 */ /* 0x000fe20000000800 */
[----:B------:R2:W-:Y:S06]  /*59c0*/  MEMBAR.ALL.CTA ;  /* 0x0000000000007992 */ /* 0x0005ec0000008000 */
[----:B--2---:R-:W2:Y:S01]  /*59d0*/  FENCE.VIEW.ASYNC.S ;  /* 0x00000000000073c6 */ /* 0x004ea20000000000 */
[----:B------:R-:W1:Y:S08]  /*59e0*/  @!P1 LDC R14, c[0x0][0xb20] ;  /* 0x0002c800ff0e9b82 */ /* 0x000e700000000800 */
[----:B------:R-:W1:Y:S01]  /*59f0*/  @!P1 LDC R9, c[0x0][0xb0c] ;  /* 0x0002c300ff099b82 */ /* 0x000e620000000800 */
[----:B--2---:R2:W-:Y:S01]  /*5a00*/  SYNCS.ARRIVE.TRANS64.RED.A1T0 RZ, [R0+URZ], RZ ;  /* 0x000000ff00ff79a7 */ /* 0x0045e200081004ff */
[----:B----4-:R-:W-:Y:S04]  /*5a10*/  LOP3.LUT P4, RZ, R18, 0x1, RZ, 0xc0, !PT ;  /* 0x0000000112ff7812 */ /* 0x010fe8000788c0ff */
[----:B------:R-:W-:Y:S09]  /*5a20*/  P2R R112, PR, RZ, 0x10 ;  /* 0x00000010ff707803 */ /* 0x000ff20000000000 */
[----:B------:R-:W-:Y:S02]  /*5a30*/  @P4 MOV R45, R16 ;  /* 0x00000010002d4202 */ /* 0x000fe40000000f00 */
[----:B------:R-:W-:Y:S01]  /*5a40*/  @P4 LOP3.LUT R43, R17, 0xffff, RZ, 0xc0, !PT ;  /* 0x0000ffff112b4812 */ /* 0x000fe200078ec0ff */
[----:B--23--:R-:W-:Y:S06]  /*5a50*/  @!P0 BRA `(.L_x_111) ;  /* 0x0000000000a48947 */ /* 0x00cfec0003800000 */
[----:B------:R-:W-:Y:S01]  /*5a60*/  IMAD.HI.U32 R21, R102, R39, RZ ;  /* 0x0000002766157227 */ /* 0x000fe200078e00ff */
[----:B------:R-:W-:Y:S02]  /*5a70*/  ISETP.NE.AND P0, PT, R38, 0x1, PT ;  /* 0x000000012600780c */ /* 0x000fe40003f05270 */
[----:B------:R-:W-:Y:S01]  /*5a80*/  ISETP.NE.AND P2, PT, R40, 0x1, PT ;  /* 0x000000012800780c */ /* 0x000fe20003f45270 */
[----:B------:R-:W-:Y:S01]  /*5a90*/  IMAD.HI.U32 R20, R101, R90, RZ ;  /* 0x0000005a65147227 */ /* 0x000fe200078e00ff */
[----:B------:R-:W-:Y:S02]  /*5aa0*/  SHF.R.U32.HI R21, RZ, R100, R21 ;  /* 0x00000064ff157219 */ /* 0x000fe40000011615 */
[----:B------:R-:W-:Y:S01]  /*5ab0*/  ISETP.NE.AND P3, PT, R42, 0x1, PT ;  /* 0x000000012a00780c */ /* 0x000fe20003f65270 */
[----:B------:R-:W-:Y:S01]  /*5ac0*/  IMAD.HI.U32 R24, R45, R90, RZ ;  /* 0x0000005a2d187227 */ /* 0x000fe200078e00ff */
[----:B------:R-:W-:Y:S02]  /*5ad0*/  SHF.R.U32.HI R20, RZ, R91, R20 ;  /* 0x0000005bff147219 */ /* 0x000fe40000011614 */
[----:B------:R-:W-:Y:S01]  /*5ae0*/  SEL R3, R102, R21, !P0 ;  /* 0x0000001566037207 */ /* 0x000fe20004000000 */
[----:B------:R-:W-:Y:S01]  /*5af0*/  IMAD.HI.U32 R21, R43, R39, RZ ;  /* 0x000000272b157227 */ /* 0x000fe200078e00ff */
[----:B------:R-:W-:Y:S02]  /*5b00*/  SEL R7, R101, R20, !P3 ;  /* 0x0000001465077207 */ /* 0x000fe40005800000 */
[----:B------:R-:W-:Y:S01]  /*5b10*/  SHF.R.U32.HI R24, RZ, R91, R24 ;  /* 0x0000005bff187219 */ /* 0x000fe20000011618 */
[-C--:B------:R-:W-:Y:S04]  /*5b20*/  IMAD.HI.U32 R20, R3, R36.reuse, RZ ;  /* 0x0000002403147227 */ /* 0x080fe800078e00ff */
[----:B------:R-:W-:Y:S01]  /*5b30*/  IMAD.HI.U32 R22, R7, R36, RZ ;  /* 0x0000002407167227 */ /* 0x000fe200078e00ff */
[-C--:B------:R-:W-:Y:S02]  /*5b40*/  @P2 SHF.R.U32.HI R3, RZ, R37.reuse, R20 ;  /* 0x00000025ff032219 */ /* 0x080fe40000011614 */
[----:B------:R-:W-:Y:S02]  /*5b50*/  SHF.R.U32.HI R20, RZ, R100, R21 ;  /* 0x00000064ff147219 */ /* 0x000fe40000011615 */
[----:B------:R-:W-:Y:S01]  /*5b60*/  @P2 SHF.R.U32.HI R7, RZ, R37, R22 ;  /* 0x00000025ff072219 */ /* 0x000fe20000011616 */
[C---:B------:R-:W-:Y:S01]  /*5b70*/  IMAD R2, R40.reuse, R3, RZ ;  /* 0x0000000328027224 */ /* 0x040fe200078e02ff */
[----:B------:R-:W-:Y:S02]  /*5b80*/  SEL R5, R43, R20, !P0 ;  /* 0x000000142b057207 */ /* 0x000fe40004000000 */
[----:B------:R-:W-:Y:S01]  /*5b90*/  SEL R3, R45, R24, !P3 ;  /* 0x000000182d037207 */ /* 0x000fe20005800000 */
[----:B------:R-:W-:Y:S01]  /*5ba0*/  IMAD R4, R40, R7, RZ ;  /* 0x0000000728047224 */ /* 0x000fe200078e02ff */
[C---:B------:R-:W-:Y:S01]  /*5bb0*/  ISETP.GE.AND P0, PT, R5.reuse, R2, PT ;  /* 0x000000020500720c */ /* 0x040fe20003f06270 */
[----:B------:R-:W-:Y:S03]  /*5bc0*/  IMAD.HI.U32 R6, R5, R36, RZ ;  /* 0x0000002405067227 */ /* 0x000fe600078e00ff */
[----:B------:R-:W-:Y:S01]  /*5bd0*/  ISETP.GE.OR P0, PT, R3, R4, P0 ;  /* 0x000000040300720c */ /* 0x000fe20000706670 */
[----:B------:R-:W-:Y:S01]  /*5be0*/  IMAD.MOV R4, RZ, RZ, -R3 ;  /* 0x000000ffff047224 */ /* 0x000fe200078e0a03 */
[-C--:B------:R-:W-:Y:S03]  /*5bf0*/  SHF.R.U32.HI R6, RZ, R37.reuse, R6 ;  /* 0x00000025ff067219 */ /* 0x080fe60000011606 */
[----:B------:R-:W-:Y:S01]  /*5c00*/  IMAD R45, R42, R4, R45 ;  /* 0x000000042a2d7224 */ /* 0x000fe200078e022d */
[----:B------:R-:W-:Y:S05]  /*5c10*/  SEL R15, R5, R6, !P2 ;  /* 0x00000006050f7207 */ /* 0x000fea0005000000 */
[----:B------:R-:W-:Y:S02]  /*5c20*/  IMAD.MOV R6, RZ, RZ, -R15 ;  /* 0x000000ffff067224 */ /* 0x000fe400078e0a0f */
[C---:B------:R-:W-:Y:S04]  /*5c30*/  @!P0 IMAD.HI.U32 R2, R3.reuse, R36, RZ ;  /* 0x0000002403028227 */ /* 0x040fe800078e00ff */
[----:B------:R-:W-:Y:S01]  /*5c40*/  IMAD R6, R40, R6, R5 ;  /* 0x0000000628067224 */ /* 0x000fe200078e0205 */
[----:B------:R-:W-:Y:S04]  /*5c50*/  @!P0 SHF.R.U32.HI R2, RZ, R37, R2 ;  /* 0x00000025ff028219 */ /* 0x000fe80000011602 */
[----:B------:R-:W-:Y:S02]  /*5c60*/  @!P0 SEL R0, R3, R2, !P2 ;  /* 0x0000000203008207 */ /* 0x000fe40005000000 */
[----:B------:R-:W-:Y:S02]  /*5c70*/  IADD3 R2, PT, PT, -R5, RZ, RZ ;  /* 0x000000ff05027210 */ /* 0x000fe40007ffe1ff */
[----:B------:R-:W-:Y:S01]  /*5c80*/  @!P0 IADD3 R8, PT, PT, R15, -R0, RZ ;  /* 0x800000000f088210 */ /* 0x000fe20007ffe0ff */
[----:B------:R-:W-:Y:S02]  /*5c90*/  @!P0 IMAD R0, R7, R6, R0 ;  /* 0x0000000607008224 */ /* 0x000fe400078e0200 */
[----:B------:R-:W-:Y:S02]  /*5ca0*/  IMAD R43, R38, R2, R43 ;  /* 0x00000002262b7224 */ /* 0x000fe400078e022b */
[----:B------:R-:W-:Y:S02]  /*5cb0*/  @!P0 IMAD R5, R8, R40, R3 ;  /* 0x0000002808058224 */ /* 0x000fe400078e0203 */
[----:B------:R-:W-:Y:S04]  /*5cc0*/  @!P0 IMAD.MOV.U32 R3, RZ, RZ, R0 ;  /* 0x000000ffff038224 */ /* 0x000fe800078e0000 */
[----:B------:R-:W-:Y:S02]  /*5cd0*/  IMAD R45, R3, R42, R45 ;  /* 0x0000002a032d7224 */ /* 0x000fe400078e022d */
[----:B------:R-:W-:Y:S07]  /*5ce0*/  IMAD R43, R5, R38, R43 ;  /* 0x00000026052b7224 */ /* 0x000fee00078e022b */
.L_x_111:
[----:B------:R-:W-:Y:S01]  /*5cf0*/  @!P1 IMAD.HI.U32 R0, R45, R12, RZ ;  /* 0x0000000c2d009227 */ /* 0x000fe200078e00ff */
[----:B-1----:R-:W-:Y:S01]  /*5d00*/  @!P1 ISETP.NE.AND P0, PT, R10, 0x1, PT ;  /* 0x000000010a00980c */ /* 0x002fe20003f05270 */
[----:B------:R-:W-:Y:S01]  /*5d10*/  ULOP3.LUT UP0, URZ, UR42, 0x1b0, URZ, 0xc0, !UPT ;  /* 0x000001b02aff7892 */ /* 0x000fe2000f80c0ff */
[----:B------:R-:W-:Y:S01]  /*5d20*/  @!P1 ISETP.NE.AND P2, PT, R9, 0x1, PT ;  /* 0x000000010900980c */ /* 0x000fe20003f45270 */
[----:B------:R-:W-:Y:S01]  /*5d30*/  @!P1 IMAD.HI.U32 R3, R43, R11, RZ ;  /* 0x0000000b2b039227 */ /* 0x000fe200078e00ff */
[----:B------:R-:W-:Y:S02]  /*5d40*/  @!P1 SHF.R.U32.HI R0, RZ, R13, R0 ;  /* 0x0000000dff009219 */ /* 0x000fe40000011600 */
[----:B------:R-:W-:Y:S01]  /*5d50*/  @P4 SHF.R.U32.HI R107, RZ, 0x10, R17 ;  /* 0x00000010ff6b4819 */ /* 0x000fe20000011611 */
[----:B------:R-:W-:Y:S01]  /*5d60*/  VIADD R114, R114, 0x1 ;  /* 0x0000000172727836 */ /* 0x000fe20000000000 */
[----:B------:R-:W-:Y:S02]  /*5d70*/  @!P1 SHF.R.U32.HI R2, RZ, R14, R3 ;  /* 0x0000000eff029219 */ /* 0x000fe40000011603 */
[----:B------:R-:W-:Y:S02]  /*5d80*/  @!P1 SEL R3, R45, R0, !P2 ;  /* 0x000000002d039207 */ /* 0x000fe40005000000 */
[----:B------:R-:W-:Y:S05]  /*5d90*/  @!P1 SEL R2, R43, R2, !P0 ;  /* 0x000000022b029207 */ /* 0x000fea0004000000 */
[----:B------:R-:W-:Y:S02]  /*5da0*/  @!P1 IMAD.IADD R0, R2, 0x1, -R3 ;  /* 0x0000000102009824 */ /* 0x000fe400078e0a03 */
[----:B------:R-:W-:Y:S02]  /*5db0*/  @!P1 IMAD.IADD R2, R3, 0x1, -R2 ;  /* 0x0000000103029824 */ /* 0x000fe400078e0a02 */
[----:B------:R-:W-:Y:S02]  /*5dc0*/  @!P1 IMAD R45, R0, R9, R45 ;  /* 0x00000009002d9224 */ /* 0x000fe400078e022d */
[----:B------:R-:W-:Y:S01]  /*5dd0*/  @!P1 IMAD R43, R2, R10, R43 ;  /* 0x0000000a022b9224 */ /* 0x000fe200078e022b */
[----:B------:R-:W-:Y:S06]  /*5de0*/  BRA.U !UP0, `(.L_x_112) ;  /* 0x0000000108407547 */ /* 0x000fec000b800000 */
[----:B------:R-:W1:Y:S01]  /*5df0*/  LDCU.64 UR8, c[0x4][0x80] ;  /* 0x01001000ff0877ac */ /* 0x000e620008000a00 */
[----:B------:R-:W-:Y:S01]  /*5e00*/  MOV R3, 0x0 ;  /* 0x0000000000037802 */ /* 0x000fe20000000f00 */
[----:B------:R-:W-:Y:S02]  /*5e10*/  HFMA2 R12, -RZ, RZ, 0, 5.9604644775390625e-08 ;  /* 0x00000001ff0c7431 */ /* 0x000fe400000001ff */
[----:B------:R-:W-:Y:S02]  /*5e20*/  IMAD.MOV.U32 R8, RZ, RZ, 0x70 ;  /* 0x00000070ff087424 */ /* 0x000fe400078e00ff */
[----:B------:R-:W-:Y:S01]  /*5e30*/  IMAD.MOV.U32 R13, RZ, RZ, RZ ;  /* 0x000000ffff0d7224 */ /* 0x000fe200078e00ff */
[----:B------:R-:W2:Y:S01]  /*5e40*/  LDCU.64 UR6, c[0x4][0x88] ;  /* 0x01001100ff0677ac */ /* 0x000ea20008000a00 */
[----:B------:R-:W3:Y:S01]  /*5e50*/  LDC.64 R2, c[0x4][R3] ;  /* 0x0100000003027b82 */ /* 0x000ee20000000a00 */
[----:B------:R-:W4:Y:S01]  /*5e60*/  LDCU.64 UR4, c[0x4][0x8] ;  /* 0x01000100ff0477ac */ /* 0x000f220008000a00 */
[----:B-1----:R-:W-:Y:S01]  /*5e70*/  MOV R5, UR9 ;  /* 0x0000000900057c02 */ /* 0x002fe20008000f00 */
[----:B------:R-:W-:Y:S01]  /*5e80*/  IMAD.U32 R4, RZ, RZ, UR8 ;  /* 0x00000008ff047e24 */ /* 0x000fe2000f8e00ff */
[----:B--2---:R-:W-:Y:S01]  /*5e90*/  MOV R7, UR7 ;  /* 0x0000000700077c02 */ /* 0x004fe20008000f00 */
[----:B------:R-:W-:Y:S01]  /*5ea0*/  IMAD.U32 R6, RZ, RZ, UR6 ;  /* 0x00000006ff067e24 */ /* 0x000fe2000f8e00ff */
[----:B----4-:R-:W-:Y:S01]  /*5eb0*/  MOV R11, UR5 ;  /* 0x00000005000b7c02 */ /* 0x010fe20008000f00 */
[----:B------:R-:W-:Y:S02]  /*5ec0*/  IMAD.U32 R10, RZ, RZ, UR4 ;  /* 0x00000004ff0a7e24 */ /* 0x000fe4000f8e00ff */
[----:B------:R-:W-:Y:S07]  /*5ed0*/  LEPC R20, `(.L_x_112) ;  /* 0x000000001014794e */ /* 0x000fee0000000000 */
[----:B---3-5:R-:W-:Y:S05]  /*5ee0*/  CALL.ABS.NOINC R2 ;  /* 0x0000000002007343 */ /* 0x028fea0003c00000 */
.L_x_112:
[----:B------:R-:W-:Y:S01]  /*5ef0*/  LOP3.LUT P0, RZ, R111, 0x1b0, RZ, 0xc0, !PT ;  /* 0x000001b06fff7812 */ /* 0x000fe2000780c0ff */
[----:B------:R-:W-:Y:S11]  /*5f00*/  BSSY.RECONVERGENT B6, `(.L_x_113) ;  /* 0x0000013000067945 */ /* 0x000ff60003800200 */
[----:B------:R-:W-:Y:S01]  /*5f10*/  @!UPT UIADD3 URZ, UPT, UPT, URZ, URZ, URZ ;  /* 0x000000fffffff290 */ /* 0x000fe2000fffe0ff */
[----:B------:R-:W-:Y:S05]  /*5f20*/  @!P0 BRA `(.L_x_114) ;  /* 0x0000000000408947 */ /* 0x000fea0003800000 */
        /* <DEDUP_REMOVED lines=16> */
.L_x_114:
[----:B------:R-:W-:Y:S05]  /*6030*/  BSYNC.RECONVERGENT B6 ;  /* 0x0000000000067941 */ /* 0x000fea0003800200 */
.L_x_113:
[----:B------:R-:W-:Y:S01]  /*6040*/  ISETP.NE.U32.AND P3, PT, R88, RZ, PT ;  /* 0x000000ff5800720c */ /* 0x000fe20003f65070 */
[----:B------:R-:W-:Y:S01]  /*6050*/  UISETP.NE.AND UP1, UPT, UR44, URZ, UPT ;  /* 0x000000ff2c00728c */ /* 0x000fe2000bf25270 */
[----:B------:R-:W-:Y:S02]  /*6060*/  ISETP.NE.U32.AND P4, PT, R84, RZ, PT ;  /* 0x000000ff5400720c */ /* 0x000fe40003f85070 */
[----:B------:R-:W-:Y:S02]  /*6070*/  ISETP.NE.AND.EX P3, PT, R89, RZ, PT, P3 ;  /* 0x000000ff5900720c */ /* 0x000fe40003f65330 */
[----:B------:R-:W-:Y:S02]  /*6080*/  PLOP3.LUT P1, PT, PT, PT, PT, 0x8, 0x80 ;  /* 0x000000000080781c */ /* 0x000fe40003f2e170 */
[----:B------:R-:W-:Y:S02]  /*6090*/  PLOP3.LUT P0, PT, PT, PT, UP1, 0x80, 0x8 ;  /* 0x000000000008781c */ /* 0x000fe40003f0f018 */
[----:B------:R-:W-:Y:S02]  /*60a0*/  ISETP.NE.AND.EX P4, PT, R85, RZ, PT, P4 ;  /* 0x000000ff5500720c */ /* 0x000fe40003f85340 */
[----:B------:R-:W1:Y:S09]  /*60b0*/  @UP1 LDCU.64 UR4, c[0x0][0x888] ;  /* 0x00011100ff0417ac */ /* 0x000e720008000a00 */
[----:B------:R-:W-:Y:S01]  /*60c0*/  @P0 PLOP3.LUT P1, PT, P3, PT, PT, 0x80, 0x8 ;  /* 0x000000000008081c */ /* 0x000fe20001f2f070 */
[----:B-1----:R-:W-:Y:S04]  /*60d0*/  @UP1 UISETP.NE.U32.AND UP0, UPT, UR4, URZ, UPT ;  /* 0x000000ff0400128c */ /* 0x002fe8000bf05070 */
[----:B------:R-:W-:Y:S04]  /*60e0*/  @UP1 UISETP.NE.AND.EX UP0, UPT, UR5, URZ, UPT, UP0 ;  /* 0x000000ff0500128c */ /* 0x000fe8000bf05300 */
[----:B------:R-:W-:Y:S01]  /*60f0*/  @UP1 USEL UR4, URZ, 0xffffffff, UP0 ;  /* 0xffffffffff041887 */ /* 0x000fe20008000000 */
[----:B------:R-:W-:Y:S11]  /*6100*/  @!P3 BRA `(.L_x_115) ;  /* 0x00000000002cb947 */ /* 0x000ff60003800000 */
[----:B------:R-:W-:Y:S01]  /*6110*/  ISETP.NE.U32.AND P2, PT, R86, RZ, PT ;  /* 0x000000ff5600720c */ /* 0x000fe20003f45070 */
[----:B------:R-:W-:Y:S03]  /*6120*/  IMAD.MOV.U32 R95, RZ, RZ, 0x1 ;  /* 0x00000001ff5f7424 */ /* 0x000fe600078e00ff */
[----:B------:R-:W-:Y:S11]  /*6130*/  ISETP.NE.AND.EX P2, PT, R87, RZ, PT, P2 ;  /* 0x000000ff5700720c */ /* 0x000ff60003f45320 */
[----:B------:R-:W-:Y:S02]  /*6140*/  @!UPT UIADD3 URZ, UPT, UPT, URZ, URZ, URZ ;  /* 0x000000fffffff290 */ /* 0x000fe4000fffe0ff */
[----:B------:R-:W1:Y:S01]  /*6150*/  @P2 LDC.64 R2, c[0x0][0x888] ;  /* 0x00022200ff022b82 */ /* 0x000e620000000a00 */
[----:B------:R-:W-:Y:S04]  /*6160*/  @P2 IMAD R0, R88, UR36, RZ ;  /* 0x0000002458002c24 */ /* 0x000fe8000f8e02ff */
[----:B-1----:R-:W-:Y:S04]  /*6170*/  @P2 IMAD.WIDE R2, R0, 0x4, R2 ;  /* 0x0000000400022825 */ /* 0x002fe800078e0202 */
[----:B------:R-:W-:Y:S01]  /*6180*/  HFMA2 R0, -RZ, RZ, 0, 5.9604644775390625e-08 ;  /* 0x00000001ff007431 */ /* 0x000fe200000001ff */
[----:B-----5:R1:W5:Y:S04]  /*6190*/  @P2 LDG.E R49, desc[UR40][R2.64] ;  /* 0x0000002802312981 */ /* 0x020368000c1e1900 */
[----:B------:R-:W-:Y:S01]  /*61a0*/  @!P2 PRMT R95, R0, 0x7610, R95 ;  /* 0x00007610005fa816 */ /* 0x000fe2000000005f */
[----:B-1----:R-:W2:Y:S06]  /*61b0*/  @!P2 LDC R49, c[0x0][0x880] ;  /* 0x00022000ff31ab82 */ /* 0x002eac0000000800 */
.L_x_115:
[----:B------:R-:W-:Y:S05]  /*61c0*/  @!P4 BRA `(.L_x_116) ;  /* 0x000000000020c947 */ /* 0x000fea0003800000 */
[----:B------:R-:W-:Y:S04]  /*61d0*/  ISETP.NE.U32.AND P2, PT, R82, RZ, PT ;  /* 0x000000ff5200720c */ /* 0x000fe80003f45070 */
[----:B------:R-:W-:Y:S11]  /*61e0*/  ISETP.NE.AND.EX P2, PT, R83, RZ, PT, P2 ;  /* 0x000000ff5300720c */ /* 0x000ff60003f45320 */
[----:B------:R-:W-:Y:S02]  /*61f0*/  @!UPT UIADD3 URZ, UPT, UPT, URZ, URZ, URZ ;  /* 0x000000fffffff290 */ /* 0x000fe4000fffe0ff */
[----:B------:R-:W1:Y:S01]  /*6200*/  @P2 LDC.64 R2, c[0x0][0x8a8] ;  /* 0x00022a00ff022b82 */ /* 0x000e620000000a00 */
[----:B------:R-:W-:Y:S04]  /*6210*/  @P2 IMAD R0, R84, UR36, RZ ;  /* 0x0000002454002c24 */ /* 0x000fe8000f8e02ff */
[----:B-1----:R-:W-:Y:S05]  /*6220*/  @P2 IMAD.WIDE R2, R0, 0x4, R2 ;  /* 0x0000000400022825 */ /* 0x002fea00078e0202 */
[----:B-----5:R1:W5:Y:S02]  /*6230*/  @P2 LDG.E R46, desc[UR40][R2.64] ;  /* 0x00000028022e2981 */ /* 0x020364000c1e1900 */
[----:B-1----:R-:W3:Y:S02]  /*6240*/  @!P2 LDC R46, c[0x0][0x8a0] ;  /* 0x00022800ff2eab82 */ /* 0x002ee40000000800 */
.L_x_116:
[----:B--2--5:R-:W-:Y:S01]  /*6250*/  @P0 FSETP.NEU.AND P4, PT, R49, RZ, PT ;  /* 0x000000ff3100020b */ /* 0x024fe20003f8d000 */
[----:B------:R-:W-:Y:S01]  /*6260*/  IMAD.U32 R0, RZ, RZ, UR4 ;  /* 0x00000004ff007e24 */ /* 0x000fe2000f8e00ff */
[----:B------:R-:W-:Y:S01]  /*6270*/  @P0 LOP3.LUT P2, RZ, R95, 0xff, RZ, 0xc0, !PT ;  /* 0x000000ff5fff0812 */ /* 0x000fe2000784c0ff */
[----:B------:R-:W-:Y:S01]  /*6280*/  BSSY B1, `(.L_x_117) ;  /* 0x0000034000017945 */ /* 0x000fe20003800000 */
[----:B------:R-:W-:Y:S01]  /*6290*/  @P0 SEL R3, RZ, 0xffffffff, P4 ;  /* 0xffffffffff030807 */ /* 0x000fe20002000000 */
[C---:B------:R-:W-:Y:S01]  /*62a0*/  IMAD R32, R44.reuse, 0x20, R47 ;  /* 0x000000202c207824 */ /* 0x040fe200078e022f */
[----:B------:R-:W-:Y:S02]  /*62b0*/  LEA R113, R44, UR43, 0x3 ;  /* 0x0000002b2c717c11 */ /* 0x000fe4000f8e18ff */
[----:B------:R-:W-:Y:S02]  /*62c0*/  CS2R R54, SRZ ;  /* 0x0000000000367805 */ /* 0x000fe4000001ff00 */
[----:B------:R-:W-:Y:S02]  /*62d0*/  @P1 SEL R3, R0, R3, !P2 ;  /* 0x0000000300031207 */ /* 0x000fe40005000000 */
[----:B------:R-:W-:Y:S02]  /*62e0*/  CS2R R52, SRZ ;  /* 0x0000000000347805 */ /* 0x000fe4000001ff00 */
[----:B------:R-:W-:Y:S02]  /*62f0*/  SHF.L.U32 R2, R110, 0x1f, RZ ;  /* 0x0000001f6e027819 */ /* 0x000fe400000006ff */
[----:B------:R-:W-:Y:S02]  /*6300*/  CS2R R58, SRZ ;  /* 0x00000000003a7805 */ /* 0x000fe4000001ff00 */
[----:B------:R-:W-:Y:S02]  /*6310*/  @P0 LOP3.LUT R3, R3, 0x1, RZ, 0xc0, !PT ;  /* 0x0000000103030812 */ /* 0x000fe400078ec0ff */
[----:B------:R-:W-:Y:S02]  /*6320*/  CS2R R56, SRZ ;  /* 0x0000000000387805 */ /* 0x000fe4000001ff00 */
[----:B------:R-:W-:Y:S02]  /*6330*/  PLOP3.LUT P5, PT, PT, PT, PT, 0x8, 0x80 ;  /* 0x000000000080781c */ /* 0x000fe40003fae170 */
[----:B------:R-:W-:Y:S11]  /*6340*/  ISETP.NE.U32.OR P1, PT, R3, 0x1, !P0 ;  /* 0x000000010300780c */ /* 0x000ff60004725470 */
[----:B------:R-:W-:Y:S02]  /*6350*/  @!UPT UIADD3 URZ, UPT, UPT, URZ, URZ, URZ ;  /* 0x000000fffffff290 */ /* 0x000fe4000fffe0ff */
[----:B------:R-:W-:Y:S04]  /*6360*/  @P1 SHF.L.U32 R4, R108, 0x1f, RZ ;  /* 0x0000001f6c041819 */ /* 0x000fe800000006ff */
[----:B------:R-:W1:Y:S01]  /*6370*/  @P1 SYNCS.PHASECHK.TRANS64.TRYWAIT P0, [UR43+0x120], R4 ;  /* 0x00012004ff0015a7 */ /* 0x000e62000800112b */
[----:B------:R2:W4:Y:S01]  /*6380*/  SYNCS.PHASECHK.TRANS64.TRYWAIT P4, [R113+URZ+0x160], R2 ;  /* 0x00016002710075a7 */ /* 0x00052200080811ff */
[----:B-1----:R-:W-:Y:S01]  /*6390*/  @P1 PLOP3.LUT P5, PT, P0, PT, PT, 0x8, 0x80 ;  /* 0x000000000080181c */ /* 0x002fe200007ae170 */
[----:B------:R-:W-:Y:S01]  /*63a0*/  @!UPT UIADD3 URZ, UPT, UPT, URZ, URZ, URZ ;  /* 0x000000fffffff290 */ /* 0x000fe2000fffe0ff */
[----:B--2-4-:R-:W-:Y:S11]  /*63b0*/  @!P1 BRA `(.L_x_118) ;  /* 0x0000000000809947 */ /* 0x014ff60003800000 */
[----:B------:R-:W-:Y:S01]  /*63c0*/  ISETP.NE.U32.AND P0, PT, RZ, UR38, PT ;  /* 0x00000026ff007c0c */ /* 0x000fe2000bf05070 */
[----:B------:R-:W-:Y:S01]  /*63d0*/  BSSY B0, `(.L_x_119) ;  /* 0x0000012000007945 */ /* 0x000fe20003800000 */
[----:B------:R-:W-:Y:S02]  /*63e0*/  FSETP.NEU.AND P2, PT, R49, RZ, PT ;  /* 0x000000ff3100720b */ /* 0x000fe40003f4d000 */
[----:B------:R-:W-:Y:S02]  /*63f0*/  CS2R R58, SRZ ;  /* 0x00000000003a7805 */ /* 0x000fe4000001ff00 */
[----:B------:R-:W-:Y:S02]  /*6400*/  ISETP.NE.AND.EX P0, PT, RZ, UR39, PT, P0 ;  /* 0x00000027ff007c0c */ /* 0x000fe4000bf05300 */
[----:B------:R-:W-:Y:S02]  /*6410*/  CS2R R56, SRZ ;  /* 0x0000000000387805 */ /* 0x000fe4000001ff00 */
[----:B------:R-:W-:Y:S02]  /*6420*/  LOP3.LUT P1, RZ, R95, 0xff, RZ, 0xc0, !PT ;  /* 0x000000ff5fff7812 */ /* 0x000fe4000782c0ff */
[----:B------:R-:W-:Y:S02]  /*6430*/  CS2R R54, SRZ ;  /* 0x0000000000367805 */ /* 0x000fe4000001ff00 */
[----:B------:R-:W-:Y:S02]  /*6440*/  SEL R0, RZ, 0xffffffff, P2 ;  /* 0xffffffffff007807 */ /* 0x000fe40001000000 */
[----:B------:R-:W-:Y:S02]  /*6450*/  CS2R R52, SRZ ;  /* 0x0000000000347805 */ /* 0x000fe4000001ff00 */
[----:B------:R-:W-:Y:S04]  /*6460*/  SEL R3, RZ, 0xffffffff, P0 ;  /* 0xffffffffff037807 */ /* 0x000fe80000000000 */
[----:B------:R-:W-:Y:S04]  /*6470*/  @P3 SEL R0, R3, R0, !P1 ;  /* 0x0000000003003207 */ /* 0x000fe80004800000 */
[----:B------:R-:W-:Y:S04]  /*6480*/  LOP3.LUT R0, R0, 0x1, RZ, 0xc0, !PT ;  /* 0x0000000100007812 */ /* 0x000fe800078ec0ff */
[----:B------:R-:W-:Y:S01]  /*6490*/  ISETP.NE.U32.AND P0, PT, R0, 0x1, PT ;  /* 0x000000010000780c */ /* 0x000fe20003f05070 */
[----:B------:R-:W-:Y:S01]  /*64a0*/  @!UPT UIADD3 URZ, UPT, UPT, URZ, URZ, URZ ;  /* 0x000000fffffff290 */ /* 0x000fe2000fffe0ff */
[----:B------:R-:W-:Y:S11]  /*64b0*/  @!P5 BRA `(.L_x_120) ;  /* 0x00000000000cd947 */ /* 0x000ff60003800000 */
[----:B------:R-:W-:Y:S04]  /*64c0*/  SHF.L.U32 R3, R108, 0x1f, RZ ;  /* 0x0000001f6c037819 */ /* 0x000fe800000006ff */
[----:B------:R-:W1:Y:S02]  /*64d0*/  SYNCS.PHASECHK.TRANS64.TRYWAIT P1, [UR43+0x120], R3 ;  /* 0x00012003ff0075a7 */ /* 0x000e64000802112b */
[----:B-1----:R-:W-:Y:S05]  /*64e0*/  @!P1 BRA `(.L_x_121) ;  /* 0x0000001800ec9947 */ /* 0x002fea0003800000 */
.L_x_120:
[----:B------:R-:W-:Y:S05]  /*64f0*/  BSYNC B0 ;  /* 0x0000000000007941 */ /* 0x000fea0003800000 */
.L_x_119:
[----:B------:R2:W4:Y:S01]  /*6500*/  @P0 LDS.128 R56, [R105+UR43+0x200] ;  /* 0x0002002b69380984 */ /* 0x0005220008000c00 */
[----:B------:R-:W-:Y:S01]  /*6510*/  UIADD3 UR4, UPT, UPT, UR43, 0x128, URZ ;  /* 0x000001282b047890 */ /* 0x000fe2000fffe0ff */
[----:B------:R-:W-:Y:S02]  /*6520*/  LOP3.LUT R108, R108, 0x1, RZ, 0x3c, !PT ;  /* 0x000000016c6c7812 */ /* 0x000fe400078e3cff */
[----:B------:R2:W1:Y:S01]  /*6530*/  @P0 LDS.128 R52, [R104+0x10] ;  /* 0x0000100068340984 */ /* 0x0004620000000c00 */
[----:B------:R-:W-:Y:S01]  /*6540*/  UPRMT UR4, UR37, 0x654, UR4 ;  /* 0x0000065425047896 */ /* 0x000fe20008000004 */
[----:B------:R-:W-:Y:S01]  /*6550*/  @!PT LDS RZ, [RZ] ;  /* 0x00000000fffff984 */ /* 0x000fe20000000800 */
[----:B------:R-:W-:Y:S01]  /*6560*/  @!PT LDS RZ, [RZ] ;  /* 0x00000000fffff984 */ /* 0x000fe20000000800 */
[----:B------:R-:W-:Y:S01]  /*6570*/  @!PT LDS RZ, [RZ] ;  /* 0x00000000fffff984 */ /* 0x000fe20000000800 */
[----:B------:R-:W-:Y:S01]  /*6580*/  @!PT LDS RZ, [RZ] ;  /* 0x00000000fffff984 */ /* 0x000fe20000000800 */
[----:B------:R5:W-:Y:S06]  /*6590*/  MEMBAR.ALL.CTA ;  /* 0x0000000000007992 */ /* 0x000bec0000008000 */
[----:B-----5:R-:W5:Y:S02]  /*65a0*/  FENCE.VIEW.ASYNC.S ;  /* 0x00000000000073c6 */ /* 0x020f640000000000 */
[----:B-----5:R-:W-:Y:S03]  /*65b0*/  SYNCS.ARRIVE.TRANS64.RED.A1T0 RZ, [UR4], RZ ;  /* 0x000000ffffff79a7 */ /* 0x020fe60008100404 */
.L_x_118:
[----:B------:R-:W-:Y:S05]  /*65c0*/  BSYNC B1 ;  /* 0x0000000000017941 */ /* 0x000fea0003800000 */
.L_x_117:
[----:B-1----:R-:W-:Y:S04]  /*65d0*/  SHF.R.U32.HI R3, RZ, 0x15, R32 ;  /* 0x00000015ff037819 */ /* 0x002fe80000011620 */
[----:B------:R-:W-:Y:S01]  /*65e0*/  LOP3.LUT P0, RZ, R3, 0x3, R106, 0x48, !PT ;  /* 0x0000000303ff7812 */ /* 0x000fe2000780486a */
[----:B------:R-:W-:Y:S01]  /*65f0*/  @!UPT UIADD3 URZ, UPT, UPT, URZ, URZ, URZ ;  /* 0x000000fffffff290 */ /* 0x000fe2000fffe0ff */
[----:B------:R-:W-:Y:S11]  /*6600*/  @P4 BRA `(.L_x_122) ;  /* 0x0000000000084947 */ /* 0x000ff60003800000 */
[----:B------:R-:W1:Y:S02]  /*6610*/  SYNCS.PHASECHK.TRANS64.TRYWAIT P1, [R113+URZ+0x160], R2 ;  /* 0x00016002710075a7 */ /* 0x000e6400080211ff */
[----:B-1----:R-:W-:Y:S05]  /*6620*/  @!P1 BRA `(.L_x_123) ;  /* 0x0000001800b49947 */ /* 0x002fea0003800000 */
.L_x_122:
[----:B------:R-:W-:Y:S05]  /*6630*/  @!P0 BRA `(.L_x_124) ;  /* 0x0000000000408947 */ /* 0x000fea0003800000 */
[----:B------:R-:W1:Y:S01]  /*6640*/  LDCU.64 UR8, c[0x4][0x70] ;  /* 0x01000e00ff0877ac */ /* 0x000e620008000a00 */
[----:B------:R-:W-:Y:S01]  /*6650*/  MOV R3, 0x0 ;  /* 0x0000000000037802 */ /* 0x000fe20000000f00 */
[----:B------:R-:W-:Y:S02]  /*6660*/  HFMA2 R12, -RZ, RZ, 0, 5.9604644775390625e-08 ;  /* 0x00000001ff0c7431 */ /* 0x000fe400000001ff */
[----:B------:R-:W-:Y:S02]  /*6670*/  IMAD.MOV.U32 R8, RZ, RZ, 0x192 ;  /* 0x00000192ff087424 */ /* 0x000fe400078e00ff */
[----:B------:R-:W-:Y:S01]  /*6680*/  IMAD.MOV.U32 R13, RZ, RZ, RZ ;  /* 0x000000ffff0d7224 */ /* 0x000fe200078e00ff */
[----:B------:R-:W5:Y:S01]  /*6690*/  LDCU.64 UR6, c[0x4][0x78] ;  /* 0x01000f00ff0677ac */ /* 0x000f620008000a00 */
[----:B------:R-:W2:Y:S01]  /*66a0*/  LDC.64 R2, c[0x4][R3] ;  /* 0x0100000003027b82 */ /* 0x000ea20000000a00 */
[----:B------:R-:W3:Y:S01]  /*66b0*/  LDCU.64 UR4, c[0x4][0x10] ;  /* 0x01000200ff0477ac */ /* 0x000ee20008000a00 */
[----:B-1----:R-:W-:Y:S01]  /*66c0*/  MOV R5, UR9 ;  /* 0x0000000900057c02 */ /* 0x002fe20008000f00 */
[----:B------:R-:W-:Y:S01]  /*66d0*/  IMAD.U32 R4, RZ, RZ, UR8 ;  /* 0x00000008ff047e24 */ /* 0x000fe2000f8e00ff */
[----:B-----5:R-:W-:Y:S01]  /*66e0*/  MOV R7, UR7 ;  /* 0x0000000700077c02 */ /* 0x020fe20008000f00 */
[----:B------:R-:W-:Y:S01]  /*66f0*/  IMAD.U32 R6, RZ, RZ, UR6 ;  /* 0x00000006ff067e24 */ /* 0x000fe2000f8e00ff */
[----:B---3--:R-:W-:Y:S01]  /*6700*/  MOV R11, UR5 ;  /* 0x00000005000b7c02 */ /* 0x008fe20008000f00 */
[----:B------:R-:W-:Y:S02]  /*6710*/  IMAD.U32 R10, RZ, RZ, UR4 ;  /* 0x00000004ff0a7e24 */ /* 0x000fe4000f8e00ff */
[----:B------:R-:W-:Y:S07]  /*6720*/  LEPC R20, `(.L_x_124) ;  /* 0x000000001014794e */ /* 0x000fee0000000000 */
[----:B--2-4-:R-:W-:Y:S05]  /*6730*/  CALL.ABS.NOINC R2 ;  /* 0x0000000002007343 */ /* 0x014fea0003c00000 */
.L_x_124:
[----:B------:R-:W-:Y:S01]  /*6740*/  LOP3.LUT P0, RZ, R103, 0x60, RZ, 0xc0, !PT ;  /* 0x0000006067ff7812 */ /* 0x000fe2000780c0ff */
[----:B------:R-:W-:Y:S05]  /*6750*/  WARPSYNC.ALL ;  /* 0x0000000000007948 */ /* 0x000fea0003800000 */
[----:B------:R-:W-:Y:S01]  /*6760*/  R2UR UR4, R32 ;  /* 0x00000000200472ca */ /* 0x000fe200000e0000 */
[----:B------:R-:W-:Y:S01]  /*6770*/  BSSY.RECONVERGENT B0, `(.L_x_125) ;  /* 0x000009e000007945 */ /* 0x000fe20003800200 */
[-C--:B----4-:R-:W-:Y:S02]  /*6780*/  F2FP.F16.E5M2.UNPACK_B R50, R56.reuse ;  /* 0x00000038ff32723e */ /* 0x090fe400020004ff */
[----:B------:R-:W-:Y:S02]  /*6790*/  F2FP.F16.E5M2.UNPACK_B R63, R56.H1 ;  /* 0x00000038ff3f723e */ /* 0x000fe400030004ff */
[-C--:B------:R-:W-:Y:S01]  /*67a0*/  F2FP.F16.E5M2.UNPACK_B R56, R57.reuse ;  /* 0x00000039ff38723e */ /* 0x080fe200020004ff */
[--C-:B------:R-:W-:Y:S01]  /*67b0*/  HADD2.F32 R48, -RZ, R50.reuse.H0_H0 ;  /* 0x20000032ff307230 */ /* 0x100fe20000004100 */
[----:B------:R-:W-:Y:S01]  /*67c0*/  F2FP.F16.E5M2.UNPACK_B R57, R57.H1 ;  /* 0x00000039ff39723e */ /* 0x000fe200030004ff */
[----:B------:R-:W-:Y:S01]  /*67d0*/  HADD2.F32 R50, -RZ, R50.H1_H1 ;  /* 0x30000032ff327230 */ /* 0x000fe20000004100 */
[-C--:B------:R-:W-:Y:S01]  /*67e0*/  F2FP.F16.E5M2.UNPACK_B R66, R52.reuse ;  /* 0x00000034ff42723e */ /* 0x080fe200020004ff */
[--C-:B------:R-:W-:Y:S01]  /*67f0*/  HADD2.F32 R51, -RZ, R63.reuse.H0_H0 ;  /* 0x2000003fff337230 */ /* 0x100fe20000004100 */
[----:B------:R-:W-:Y:S01]  /*6800*/  F2FP.F16.E5M2.UNPACK_B R68, R52.H1 ;  /* 0x00000034ff44723e */ /* 0x000fe200030004ff */
[----:B------:R-:W1:Y:S01]  /*6810*/  LDTM.x32 R4, tmem[UR4] ;  /* 0x00000004000479ee */ /* 0x000e6200082c0000 */
[----:B------:R-:W-:Y:S01]  /*6820*/  NOP ;  /* 0x0000000000007918 */ /* 0x000fe20000000000 */
[----:B------:R-:W-:Y:S01]  /*6830*/  IADD3 R113, PT, PT, R113, 0x180, RZ ;  /* 0x0000018071717810 */ /* 0x000fe20007ffe0ff */
[--C-:B------:R-:W-:Y:S01]  /*6840*/  HADD2.F32 R65, -RZ, R66.reuse.H0_H0 ;  /* 0x20000042ff417230 */ /* 0x100fe20000004100 */
[----:B------:R-:W-:Y:S01]  /*6850*/  F2FP.F16.E5M2.UNPACK_B R61, R58 ;  /* 0x0000003aff3d723e */ /* 0x000fe200020004ff */
[----:B------:R-:W-:Y:S01]  /*6860*/  HADD2.F32 R66, -RZ, R66.H1_H1 ;  /* 0x30000042ff427230 */ /* 0x000fe20000004100 */
[----:B------:R-:W-:Y:S01]  /*6870*/  LOP3.LUT R113, R113, 0xfefffff8, RZ, 0xc0, !PT ;  /* 0xfefffff871717812 */ /* 0x000fe200078ec0ff */
[----:B------:R-:W-:Y:S01]  /*6880*/  HADD2.F32 R52, -RZ, R63.H1_H1 ;  /* 0x3000003fff347230 */ /* 0x000fe20000004100 */
[-C--:B------:R-:W-:Y:S01]  /*6890*/  F2FP.F16.E5M2.UNPACK_B R70, R53.reuse ;  /* 0x00000035ff46723e */ /* 0x080fe200020004ff */
[----:B------:R-:W-:Y:S01]  /*68a0*/  HADD2.F32 R67, -RZ, R68.H0_H0 ;  /* 0x20000044ff437230 */ /* 0x000fe20000004100 */
[----:B-1----:R1:W-:Y:S01]  /*68b0*/  SYNCS.ARRIVE.TRANS64.RED.A1T0 RZ, [R113+URZ], RZ ;  /* 0x000000ff71ff79a7 */ /* 0x0023e200081004ff */
[----:B------:R-:W-:Y:S01]  /*68c0*/  F2FP.F16.E5M2.UNPACK_B R72, R53.H1 ;  /* 0x00000035ff48723e */ /* 0x000fe200030004ff */
[----:B------:R-:W-:Y:S01]  /*68d0*/  HADD2.F32 R53, -RZ, R56.H0_H0 ;  /* 0x20000038ff357230 */ /* 0x000fe20000004100 */
[-C--:B------:R-:W-:Y:S01]  /*68e0*/  F2FP.F16.E5M2.UNPACK_B R74, R54.reuse ;  /* 0x00000036ff4a723e */ /* 0x080fe200020004ff */
[----:B------:R-:W-:Y:S01]  /*68f0*/  HADD2.F32 R69, -RZ, R70.H0_H0 ;  /* 0x20000046ff457230 */ /* 0x000fe20000004100 */
[----:B------:R-:W-:Y:S01]  /*6900*/  F2FP.F16.E5M2.UNPACK_B R76, R54.H1 ;  /* 0x00000036ff4c723e */ /* 0x000fe200030004ff */
[----:B------:R-:W-:Y:S01]  /*6910*/  HADD2.F32 R54, -RZ, R56.H1_H1 ;  /* 0x30000038ff367230 */ /* 0x000fe20000004100 */
[----:B------:R-:W-:Y:S01]  /*6920*/  F2FP.F16.E5M2.UNPACK_B R60, R58.H1 ;  /* 0x0000003aff3c723e */ /* 0x000fe200030004ff */
[----:B------:R-:W-:Y:S01]  /*6930*/  HADD2.F32 R58, -RZ, R61.H1_H1 ;  /* 0x3000003dff3a7230 */ /* 0x000fe20000004100 */
[----:B------:R-:W-:Y:S01]  /*6940*/  F2FP.F16.E5M2.UNPACK_B R78, R55 ;  /* 0x00000037ff4e723e */ /* 0x000fe200020004ff */
[----:B------:R-:W-:Y:S01]  /*6950*/  HADD2.F32 R71, -RZ, R70.H1_H1 ;  /* 0x30000046ff477230 */ /* 0x000fe20000004100 */
[----:B------:R-:W-:Y:S01]  /*6960*/  F2FP.F16.E5M2.UNPACK_B R62, R59 ;  /* 0x0000003bff3e723e */ /* 0x000fe200020004ff */
[--C-:B------:R-:W-:Y:S01]  /*6970*/  HADD2.F32 R73, -RZ, R74.reuse.H0_H0 ;  /* 0x2000004aff497230 */ /* 0x100fe20000004100 */
[----:B------:R-:W-:Y:S01]  /*6980*/  F2FP.F16.E5M2.UNPACK_B R80, R55.H1 ;  /* 0x00000037ff50723e */ /* 0x000fe200030004ff */
[C---:B---3--:R-:W-:Y:S01]  /*6990*/  FMUL R4, R46.reuse, R4 ;  /* 0x000000042e047220 */ /* 0x048fe20000400000 */
[C---:B------:R-:W-:Y:S01]  /*69a0*/  FMUL R5, R46.reuse, R5 ;  /* 0x000000052e057220 */ /* 0x040fe20000400000 */
[C---:B------:R-:W-:Y:S01]  /*69b0*/  FMUL R8, R46.reuse, R8 ;  /* 0x000000082e087220 */ /* 0x040fe20000400000 */
[C---:B------:R-:W-:Y:S01]  /*69c0*/  FMUL R9, R46.reuse, R9 ;  /* 0x000000092e097220 */ /* 0x040fe20000400000 */
[C---:B------:R-:W-:Y:S01]  /*69d0*/  FFMA R4, R49.reuse, R48, R4 ;  /* 0x0000003031047223 */ /* 0x040fe20000000004 */
[C---:B------:R-:W-:Y:S01]  /*69e0*/  FFMA R5, R49.reuse, R50, R5 ;  /* 0x0000003231057223 */ /* 0x040fe20000000005 */
[C---:B------:R-:W-:Y:S01]  /*69f0*/  FMUL R12, R46.reuse, R12 ;  /* 0x0000000c2e0c7220 */ /* 0x040fe20000400000 */
[C---:B------:R-:W-:Y:S01]  /*6a00*/  FMUL R13, R46.reuse, R13 ;  /* 0x0000000d2e0d7220 */ /* 0x040fe20000400000 */
[C---:B------:R-:W-:Y:S01]  /*6a10*/  FMUL R16, R46.reuse, R16 ;  /* 0x000000102e107220 */ /* 0x040fe20000400000 */
[C---:B------:R-:W-:Y:S01]  /*6a20*/  FMUL R17, R46.reuse, R17 ;  /* 0x000000112e117220 */ /* 0x040fe20000400000 */
[C---:B------:R-:W-:Y:S01]  /*6a30*/  FMUL R20, R46.reuse, R20 ;  /* 0x000000142e147220 */ /* 0x040fe20000400000 */
[C---:B------:R-:W-:Y:S01]  /*6a40*/  FMUL R21, R46.reuse, R21 ;  /* 0x000000152e157220 */ /* 0x040fe20000400000 */
[C---:B------:R-:W-:Y:S01]  /*6a50*/  FMUL R0, R46.reuse, R24 ;  /* 0x000000182e007220 */ /* 0x040fe20000400000 */
[C---:B------:R-:W-:Y:S01]  /*6a60*/  FMUL R2, R46.reuse, R25 ;  /* 0x000000192e027220 */ /* 0x040fe20000400000 */
[----:B------:R-:W-:Y:S02]  /*6a70*/  HADD2.F32 R74, -RZ, R74.H1_H1 ;  /* 0x3000004aff4a7230 */ /* 0x000fe40000004100 */
[C---:B------:R-:W-:Y:S01]  /*6a80*/  FMUL R24, R46.reuse, R28 ;  /* 0x0000001c2e187220 */ /* 0x040fe20000400000 */
[C---:B------:R-:W-:Y:S01]  /*6a90*/  FMUL R25, R46.reuse, R29 ;  /* 0x0000001d2e197220 */ /* 0x040fe20000400000 */
[--C-:B------:R-:W-:Y:S02]  /*6aa0*/  HADD2.F32 R77, -RZ, R78.reuse.H0_H0 ;  /* 0x2000004eff4d7230 */ /* 0x100fe40000004100 */
[C---:B------:R-:W-:Y:S01]  /*6ab0*/  FMUL R28, R46.reuse, R32 ;  /* 0x000000202e1c7220 */ /* 0x040fe20000400000 */
[----:B------:R-:W-:Y:S02]  /*6ac0*/  HADD2.F32 R78, -RZ, R78.H1_H1 ;  /* 0x3000004eff4e7230 */ /* 0x000fe40000004100 */
[C---:B------:R-:W-:Y:S01]  /*6ad0*/  FMUL R29, R46.reuse, R33 ;  /* 0x000000212e1d7220 */ /* 0x040fe20000400000 */
[C---:B------:R-:W-:Y:S01]  /*6ae0*/  FMUL R6, R46.reuse, R6 ;  /* 0x000000062e067220 */ /* 0x040fe20000400000 */
[C---:B------:R-:W-:Y:S01]  /*6af0*/  FMUL R7, R46.reuse, R7 ;  /* 0x000000072e077220 */ /* 0x040fe20000400000 */
[--C-:B------:R-:W-:Y:S02]  /*6b00*/  HADD2.F32 R55, -RZ, R57.reuse.H0_H0 ;  /* 0x20000039ff377230 */ /* 0x100fe40000004100 */
[C---:B------:R-:W-:Y:S01]  /*6b10*/  FMUL R10, R46.reuse, R10 ;  /* 0x0000000a2e0a7220 */ /* 0x040fe20000400000 */
[C---:B------:R-:W-:Y:S01]  /*6b20*/  FFMA R6, R49.reuse, R51, R6 ;  /* 0x0000003331067223 */ /* 0x040fe20000000006 */
[----:B------:R-:W-:Y:S02]  /*6b30*/  HADD2.F32 R56, -RZ, R57.H1_H1 ;  /* 0x30000039ff387230 */ /* 0x000fe40000004100 */
[C---:B------:R-:W-:Y:S01]  /*6b40*/  FFMA R7, R49.reuse, R52, R7 ;  /* 0x0000003431077223 */ /* 0x040fe20000000007 */
[C---:B------:R-:W-:Y:S01]  /*6b50*/  FFMA R8, R49.reuse, R53, R8 ;  /* 0x0000003531087223 */ /* 0x040fe20000000008 */
[C---:B------:R-:W-:Y:S01]  /*6b60*/  FFMA R9, R49.reuse, R54, R9 ;  /* 0x0000003631097223 */ /* 0x040fe20000000009 */
[----:B------:R-:W-:Y:S02]  /*6b70*/  HADD2.F32 R57, -RZ, R61.H0_H0 ;  /* 0x2000003dff397230 */ /* 0x000fe40000004100 */
[----:B------:R-:W-:Y:S01]  /*6b80*/  FFMA R10, R49, R55, R10 ;  /* 0x00000037310a7223 */ /* 0x000fe2000000000a */
[----:B------:R-:W-:Y:S01]  /*6b90*/  F2FP.SATFINITE.E5M2.F32.PACK_AB_MERGE_C R96, R7, R6, RZ ;  /* 0x000000060760723e */ /* 0x000fe200048060ff */
[----:B------:R-:W-:Y:S02]  /*6ba0*/  HADD2.F32 R61, -RZ, R62.H0_H0 ;  /* 0x2000003eff3d7230 */ /* 0x000fe40000004100 */
[C---:B------:R-:W-:Y:S01]  /*6bb0*/  FMUL R11, R46.reuse, R11 ;  /* 0x0000000b2e0b7220 */ /* 0x040fe20000400000 */
[----:B------:R-:W-:Y:S01]  /*6bc0*/  F2FP.F16.E5M2.UNPACK_B R64, R59.H1 ;  /* 0x0000003bff40723e */ /* 0x000fe200030004ff */
[----:B------:R-:W-:Y:S01]  /*6bd0*/  HADD2.F32 R59, -RZ, R60.H0_H0 ;  /* 0x2000003cff3b7230 */ /* 0x000fe20000004100 */
[----:B------:R-:W-:Y:S01]  /*6be0*/  F2FP.SATFINITE.E5M2.F32.PACK_AB_MERGE_C R96, R5, R4, R96 ;  /* 0x000000040560723e */ /* 0x000fe20004806060 */
[C---:B------:R-:W-:Y:S01]  /*6bf0*/  FFMA R11, R49.reuse, R56, R11 ;  /* 0x00000038310b7223 */ /* 0x040fe2000000000b */
[C---:B------:R-:W-:Y:S01]  /*6c00*/  FFMA R12, R49.reuse, R57, R12 ;  /* 0x00000039310c7223 */ /* 0x040fe2000000000c */
[----:B------:R-:W-:Y:S01]  /*6c10*/  FFMA R13, R49, R58, R13 ;  /* 0x0000003a310d7223 */ /* 0x000fe2000000000d */
[----:B------:R-:W-:Y:S02]  /*6c20*/  HADD2.F32 R62, -RZ, R62.H1_H1 ;  /* 0x3000003eff3e7230 */ /* 0x000fe40000004100 */
[C---:B------:R-:W-:Y:S01]  /*6c30*/  FMUL R14, R46.reuse, R14 ;  /* 0x0000000e2e0e7220 */ /* 0x040fe20000400000 */
[----:B------:R-:W-:Y:S01]  /*6c40*/  HADD2.F32 R60, -RZ, R60.H1_H1 ;  /* 0x3000003cff3c7230 */ /* 0x000fe20000004100 */
[----:B------:R-:W-:Y:S01]  /*6c50*/  F2FP.SATFINITE.E5M2.F32.PACK_AB_MERGE_C R97, R11, R10, RZ ;  /* 0x0000000a0b61723e */ /* 0x000fe200048060ff */
[C---:B------:R-:W-:Y:S01]  /*6c60*/  FMUL R15, R46.reuse, R15 ;  /* 0x0000000f2e0f7220 */ /* 0x040fe20000400000 */
[--C-:B------:R-:W-:Y:S02]  /*6c70*/  HADD2.F32 R63, -RZ, R64.reuse.H0_H0 ;  /* 0x20000040ff3f7230 */ /* 0x100fe40000004100 */
[----:B------:R-:W-:Y:S01]  /*6c80*/  FFMA R14, R49, R59, R14 ;  /* 0x0000003b310e7223 */ /* 0x000fe2000000000e */
[----:B------:R-:W-:Y:S01]  /*6c90*/  F2FP.SATFINITE.E5M2.F32.PACK_AB_MERGE_C R97, R9, R8, R97 ;  /* 0x000000080961723e */ /* 0x000fe20004806061 */
[C---:B------:R-:W-:Y:S01]  /*6ca0*/  FFMA R15, R49.reuse, R60, R15 ;  /* 0x0000003c310f7223 */ /* 0x040fe2000000000f */
[C---:B------:R-:W-:Y:S01]  /*6cb0*/  FFMA R16, R49.reuse, R61, R16 ;  /* 0x0000003d31107223 */ /* 0x040fe20000000010 */
[C---:B------:R-:W-:Y:S01]  /*6cc0*/  FFMA R17, R49.reuse, R62, R17 ;  /* 0x0000003e31117223 */ /* 0x040fe20000000011 */
[----:B------:R-:W-:Y:S02]  /*6cd0*/  HADD2.F32 R64, -RZ, R64.H1_H1 ;  /* 0x30000040ff407230 */ /* 0x000fe40000004100 */
[C---:B------:R-:W-:Y:S01]  /*6ce0*/  FMUL R18, R46.reuse, R18 ;  /* 0x000000122e127220 */ /* 0x040fe20000400000 */
[C---:B------:R-:W-:Y:S01]  /*6cf0*/  FMUL R19, R46.reuse, R19 ;  /* 0x000000132e137220 */ /* 0x040fe20000400000 */
[----:B------:R-:W-:Y:S02]  /*6d00*/  HADD2.F32 R68, -RZ, R68.H1_H1 ;  /* 0x30000044ff447230 */ /* 0x000fe40000004100 */
[C---:B------:R-:W-:Y:S01]  /*6d10*/  FMUL R22, R46.reuse, R22 ;  /* 0x000000162e167220 */ /* 0x040fe20000400000 */
[C---:B------:R-:W-:Y:S01]  /*6d20*/  FFMA R18, R49.reuse, R63, R18 ;  /* 0x0000003f31127223 */ /* 0x040fe20000000012 */
[C---:B------:R-:W-:Y:S01]  /*6d30*/  FFMA R19, R49.reuse, R64, R19 ;  /* 0x0000004031137223 */ /* 0x040fe20000000013 */
[C---:B------:R-:W-:Y:S01]  /*6d40*/  FMUL R23, R46.reuse, R23 ;  /* 0x000000172e177220 */ /* 0x040fe20000400000 */
[C---:B------:R-:W-:Y:S01]  /*6d50*/  FFMA R20, R49.reuse, R65, R20 ;  /* 0x0000004131147223 */ /* 0x040fe20000000014 */
[C---:B------:R-:W-:Y:S01]  /*6d60*/  FFMA R21, R49.reuse, R66, R21 ;  /* 0x0000004231157223 */ /* 0x040fe20000000015 */
[--C-:B------:R-:W-:Y:S02]  /*6d70*/  HADD2.F32 R70, -RZ, R72.reuse.H0_H0 ;  /* 0x20000048ff467230 */ /* 0x100fe40000004100 */
[C---:B------:R-:W-:Y:S01]  /*6d80*/  FFMA R22, R49.reuse, R67, R22 ;  /* 0x0000004331167223 */ /* 0x040fe20000000016 */
[----:B------:R-:W-:Y:S02]  /*6d90*/  HADD2.F32 R72, -RZ, R72.H1_H1 ;  /* 0x30000048ff487230 */ /* 0x000fe40000004100 */
[C---:B------:R-:W-:Y:S01]  /*6da0*/  FMUL R3, R46.reuse, R26 ;  /* 0x0000001a2e037220 */ /* 0x040fe20000400000 */
        /* <DEDUP_REMOVED lines=16> */
[----:B------:R-:W-:Y:S01]  /*6eb0*/  FFMA R31, R49, R76, R31 ;  /* 0x0000004c311f7223 */ /* 0x000fe2000000001f */
[----:B------:R-:W-:Y:S01]  /*6ec0*/  FMUL R35, R46, R35 ;  /* 0x000000232e237220 */ /* 0x000fe20000400000 */
[----:B------:R-:W-:Y:S01]  /*6ed0*/  F2FP.SATFINITE.E5M2.F32.PACK_AB_MERGE_C R98, R15, R14, RZ ;  /* 0x0000000e0f62723e */ /* 0x000fe200048060ff */
[----:B------:R-:W-:Y:S01]  /*6ee0*/  FFMA R28, R49, R77, R28 ;  /* 0x0000004d311c7223 */ /* 0x000fe2000000001c */
[----:B------:R-:W-:Y:S01]  /*6ef0*/  F2FP.SATFINITE.E5M2.F32.PACK_AB_MERGE_C R99, R19, R18, RZ ;  /* 0x000000121363723e */ /* 0x000fe200048060ff */
[C---:B------:R-:W-:Y:S01]  /*6f00*/  FFMA R29, R49.reuse, R78, R29 ;  /* 0x0000004e311d7223 */ /* 0x040fe2000000001d */
[C---:B------:R-:W-:Y:S01]  /*6f10*/  FFMA R30, R49.reuse, R79, R30 ;  /* 0x0000004f311e7223 */ /* 0x040fe2000000001e */
[----:B------:R-:W-:Y:S01]  /*6f20*/  FFMA R35, R49, R80, R35 ;  /* 0x0000005031237223 */ /* 0x000fe20000000023 */
[----:B------:R-:W-:Y:S02]  /*6f30*/  F2FP.SATFINITE.E5M2.F32.PACK_AB_MERGE_C R98, R13, R12, R98 ;  /* 0x0000000c0d62723e */ /* 0x000fe40004806062 */
[----:B------:R-:W-:Y:S02]  /*6f40*/  F2FP.SATFINITE.E5M2.F32.PACK_AB_MERGE_C R99, R17, R16, R99 ;  /* 0x000000101163723e */ /* 0x000fe40004806063 */
[----:B------:R-:W-:Y:S02]  /*6f50*/  F2FP.SATFINITE.E5M2.F32.PACK_AB_MERGE_C R116, R23, R22, RZ ;  /* 0x000000161774723e */ /* 0x000fe400048060ff */
[----:B------:R-:W-:Y:S01]  /*6f60*/  F2FP.SATFINITE.E5M2.F32.PACK_AB_MERGE_C R117, R27, R3, RZ ;  /* 0x000000031b75723e */ /* 0x000fe200048060ff */
[----:B------:R3:W-:Y:S01]  /*6f70*/  STS.128 [R105+UR43+0x1200], R96 ;  /* 0x0012006069007988 */ /* 0x0007e20008000c2b */
[----:B------:R-:W-:Y:S02]  /*6f80*/  F2FP.SATFINITE.E5M2.F32.PACK_AB_MERGE_C R115, R31, R26, RZ ;  /* 0x0000001a1f73723e */ /* 0x000fe400048060ff */
[----:B------:R-:W-:Y:S02]  /*6f90*/  F2FP.SATFINITE.E5M2.F32.PACK_AB_MERGE_C R120, R35, R30, RZ ;  /* 0x0000001e2378723e */ /* 0x000fe400048060ff */
[----:B------:R-:W-:Y:S02]  /*6fa0*/  F2FP.SATFINITE.E5M2.F32.PACK_AB_MERGE_C R116, R21, R20, R116 ;  /* 0x000000141574723e */ /* 0x000fe40004806074 */
[----:B------:R-:W-:Y:S02]  /*6fb0*/  F2FP.SATFINITE.E5M2.F32.PACK_AB_MERGE_C R117, R2, R0, R117 ;  /* 0x000000000275723e */ /* 0x000fe40004806075 */
[----:B------:R-:W-:Y:S02]  /*6fc0*/  F2FP.SATFINITE.E5M2.F32.PACK_AB_MERGE_C R118, R25, R24, R115 ;  /* 0x000000181976723e */ /* 0x000fe40004806073 */
[----:B------:R-:W-:Y:S02]  /*6fd0*/  F2FP.SATFINITE.E5M2.F32.PACK_AB_MERGE_C R119, R29, R28, R120 ;  /* 0x0000001c1d77723e */ /* 0x000fe40004806078 */
[----:B-1----:R-:W-:Y:S03]  /*6fe0*/  IADD3 R113, PT, PT, R44, 0x1, RZ ;  /* 0x000000012c717810 */ /* 0x002fe60007ffe0ff */
[----:B------:R3:W-:Y:S01]  /*6ff0*/  STS.128 [R104+0x1010], R116 ;  /* 0x0010107468007388 */ /* 0x0007e20000000c00 */
[----:B------:R-:W-:Y:S01]  /*7000*/  @!PT LDS RZ, [RZ] ;  /* 0x00000000fffff984 */ /* 0x000fe20000000800 */
[----:B------:R-:W-:Y:S01]  /*7010*/  @!PT LDS RZ, [RZ] ;  /* 0x00000000fffff984 */ /* 0x000fe20000000800 */
[----:B------:R-:W-:Y:S01]  /*7020*/  @!PT LDS RZ, [RZ] ;  /* 0x00000000fffff984 */ /* 0x000fe20000000800 */
[----:B------:R-:W-:Y:S01]  /*7030*/  @!PT LDS RZ, [RZ] ;  /* 0x00000000fffff984 */ /* 0x000fe20000000800 */
[----:B------:R1:W-:Y:S07]  /*7040*/  MEMBAR.ALL.CTA ;  /* 0x0000000000007992 */ /* 0x0003ee0000008000 */
[----:B-1----:R-:W1:Y:S02]  /*7050*/  FENCE.VIEW.ASYNC.S ;  /* 0x00000000000073c6 */ /* 0x002e640000000000 */
[----:B-1----:R-:W-:Y:S06]  /*7060*/  BAR.SYNC.DEFER_BLOCKING 0x1, 0x80 ;  /* 0x0042000000007b1d */ /* 0x002fec0000010000 */
[----:B------:R-:W-:Y:S05]  /*7070*/  @P0 BRA `(.L_x_126) ;  /* 0x0000000000340947 */ /* 0x000fea0003800000 */
[----:B------:R-:W-:Y:S01]  /*7080*/  UIADD3 UR12, UPT, UPT, UR43, 0x1200, URZ ;  /* 0x000012002b0c7890 */ /* 0x000fe2000fffe0ff */
[----:B------:R-:W-:Y:S01]  /*7090*/  R2UR UR9, R94 ;  /* 0x000000005e0972ca */ /* 0x000fe200000e0000 */
[----:B------:R-:W-:Y:S01]  /*70a0*/  UIADD3 UR10, UP0, UPT, UR46, 0x680, URZ ;  /* 0x000006802e0a7890 */ /* 0x000fe2000ff1e0ff */
[----:B------:R-:W-:Y:S01]  /*70b0*/  R2UR UR8, R93 ;  /* 0x000000005d0872ca */ /* 0x000fe200000e0000 */
[----:B------:R-:W-:Y:S02]  /*70c0*/  UMOV UR7, UR36 ;  /* 0x0000002400077c82 */ /* 0x000fe40008000000 */
[----:B------:R-:W-:Y:S01]  /*70d0*/  IMAD.U32 R111, RZ, RZ, UR12 ;  /* 0x0000000cff6f7e24 */ /* 0x000fe2000f8e00ff */
[----:B------:R-:W-:Y:S04]  /*70e0*/  UIADD3.X UR11, UPT, UPT, URZ, UR47, URZ, UP0, !UPT ;  /* 0x0000002fff0b7290 */ /* 0x000fe800087fe4ff */
[----:B------:R-:W-:Y:S03]  /*70f0*/  R2UR UR4, R111 ;  /* 0x000000006f0472ca */ /* 0x000fe600000e0000 */
[----:B------:R-:W-:Y:S02]  /*7100*/  USHF.L.U32 UR5, UR9, 0x6, URZ ;  /* 0x0000000609057899 */ /* 0x000fe400080006ff */
[----:B------:R-:W-:Y:S09]  /*7110*/  USHF.L.U32 UR6, UR8, 0x6, URZ ;  /* 0x0000000608067899 */ /* 0x000ff200080006ff */
[----:B------:R1:W-:Y:S01]  /*7120*/  UTMASTG.3D [UR4], [UR10] ;  /* 0x000000040a0073b5 */ /* 0x0003e20008010000 */
[----:B------:R0:W-:Y:S01]  /*7130*/  UTMACMDFLUSH ;  /* 0x00000000000079b7 */ /* 0x0001e20000000000 */
[----:B-1----:R-:W-:Y:S04]  /*7140*/  DEPBAR.LE SB0, 0x0 ;  /* 0x000080000000791a */ /* 0x002fe80000000000 */
.L_x_126:
[----:B------:R-:W-:Y:S05]  /*7150*/  BSYNC.RECONVERGENT B0 ;  /* 0x0000000000007941 */ /* 0x000fea0003800200 */
.L_x_125:
[----:B------:R-:W-:Y:S01]  /*7160*/  BAR.SYNC.DEFER_BLOCKING 0x1, 0x80 ;  /* 0x0042000000007b1d */ /* 0x000fe20000010000 */
[----:B------:R-:W-:Y:S01]  /*7170*/  ISETP.NE.AND P2, PT, R112, RZ, PT ;  /* 0x000000ff7000720c */ /* 0x000fe20003f45270 */
[----:B------:R-:W-:Y:S01]  /*7180*/  IMAD.IADD R94, R43, 0x1, R81 ;  /* 0x000000012b5e7824 */ /* 0x000fe200078e0251 */
[----:B------:R-:W-:Y:S01]  /*7190*/  ISETP.NE.AND P0, PT, R114, 0x2, PT ;  /* 0x000000027200780c */ /* 0x000fe20003f05270 */
[----:B------:R-:W-:Y:S01]  /*71a0*/  IMAD.IADD R93, R45, 0x1, R92 ;  /* 0x000000012d5d7824 */ /* 0x000fe200078e025c */
[----:B------:R-:W-:Y:S02]  /*71b0*/  ISETP.NE.AND P1, PT, R113, 0x4, PT ;  /* 0x000000047100780c */ /* 0x000fe40003f25270 */
[----:B------:R-:W-:Y:S02]  /*71c0*/  SEL R0, RZ, 0x1, P0 ;  /* 0x00000001ff007807 */ /* 0x000fe40000000000 */
[----:B------:R-:W-:Y:S02]  /*71d0*/  SEL R3, RZ, 0x1, P1 ;  /* 0x00000001ff037807 */ /* 0x000fe40000800000 */
[----:B------:R-:W-:Y:S02]  /*71e0*/  LOP3.LUT R109, R109, R0, RZ, 0x3c, !PT ;  /* 0x000000006d6d7212 */ /* 0x000fe400078e3cff */
[----:B------:R-:W-:Y:S02]  /*71f0*/  LOP3.LUT R110, R110, R3, RZ, 0x3c, !PT ;  /* 0x000000036e6e7212 */ /* 0x000fe400078e3cff */
[----:B------:R-:W-:Y:S02]  /*7200*/  @P2 R2UR UR36, R107 ;  /* 0x000000006b2422ca */ /* 0x000fe400000e0000 */
[----:B------:R-:W-:Y:S02]  /*7210*/  SEL R114, R114, RZ, P0 ;  /* 0x000000ff72727207 */ /* 0x000fe40000000000 */
[----:B------:R-:W-:Y:S01]  /*7220*/  SEL R44, R113, RZ, P1 ;  /* 0x000000ff712c7207 */ /* 0x000fe20000800000 */
[----:B------:R-:W-:Y:S10]  /*7230*/  @P2 BRA `(.L_x_127) ;  /* 0xffffffe400a02947 */ /* 0x000ff4000383ffff */
[----:B------:R-:W-:Y:S05]  /*7240*/  EXIT ;  /* 0x000000000000794d */ /* 0x000fea0003800000 */
.L_x_25:
[----:B--2---:R2:W4:Y:S02]  /*7250*/  SYNCS.PHASECHK.TRANS64.TRYWAIT P0, [R3+URZ+0x1b0], R2 ;  /* 0x0001b002030075a7 */ /* 0x00452400080011ff */
[----:B----4-:R-:W-:Y:S05]  /*7260*/  @!P0 NANOSLEEP.SYNCS 0x989680 ;  /* 0x009896800000895d */ /* 0x010fea0003900000 */
[----:B------:R-:W4:Y:S02]  /*7270*/  @!P0 SYNCS.PHASECHK.TRANS64 P0, [R3+URZ+0x1b0], R2 ;  /* 0x0001b002030085a7 */ /* 0x000f2400080010ff */
[----:B----4-:R-:W-:Y:S05]  /*7280*/  @!P0 BRA `(.L_x_25) ;  /* 0xfffffffc00f08947 */ /* 0x010fea000383ffff */
[----:B------:R-:W-:Y:S05]  /*7290*/  BRA `(.L_x_128) ;  /* 0xffffffa400c07947 */ /* 0x000fea000383ffff */
.L_x_28:
[----:B-1----:R-:W-:-:S07]  /*72a0*/  MOV R2, UR33 ;  /* 0x0000002100027c02 */ /* 0x002fce0008000f00 */
.L_x_129:
[----:B-1----:R1:W2:Y:S02]  /*72b0*/  SYNCS.PHASECHK.TRANS64.TRYWAIT P0, [R2+URZ+0x90], R5 ;  /* 0x00009005020075a7 */ /* 0x0022a400080011ff */
[----:B--2---:R-:W-:Y:S05]  /*72c0*/  @!P0 NANOSLEEP.SYNCS 0x989680 ;  /* 0x009896800000895d */ /* 0x004fea0003900000 */
[----:B------:R-:W2:Y:S02]  /*72d0*/  @!P0 SYNCS.PHASECHK.TRANS64 P0, [R2+URZ+0x90], R5 ;  /* 0x00009005020085a7 */ /* 0x000ea400080010ff */
[----:B--2---:R-:W-:Y:S05]  /*72e0*/  @!P0 BRA `(.L_x_129) ;  /* 0xfffffffc00f08947 */ /* 0x004fea000383ffff */
[----:B------:R-:W-:Y:S05]  /*72f0*/  BRA `(.L_x_27) ;  /* 0xffffffa800287947 */ /* 0x000fea000383ffff */
.L_x_35:
[----:B-1----:R-:W-:-:S07]  /*7300*/  MOV R2, UR17 ;  /* 0x0000001100027c02 */ /* 0x002fce0008000f00 */
.L_x_130:
[----:B-1----:R1:W2:Y:S02]  /*7310*/  SYNCS.PHASECHK.TRANS64.TRYWAIT P0, [R2+URZ+0x90], R5 ;  /* 0x00009005020075a7 */ /* 0x0022a400080011ff */
[----:B--2---:R-:W-:Y:S05]  /*7320*/  @!P0 NANOSLEEP.SYNCS 0x989680 ;  /* 0x009896800000895d */ /* 0x004fea0003900000 */
[----:B------:R-:W2:Y:S02]  /*7330*/  @!P0 SYNCS.PHASECHK.TRANS64 P0, [R2+URZ+0x90], R5 ;  /* 0x00009005020085a7 */ /* 0x000ea400080010ff */
[----:B--2---:R-:W-:Y:S05]  /*7340*/  @!P0 BRA `(.L_x_130) ;  /* 0xfffffffc00f08947 */ /* 0x004fea000383ffff */
[----:B------:R-:W-:Y:S05]  /*7350*/  BRA `(.L_x_34) ;  /* 0xffffffa800e47947 */ /* 0x000fea000383ffff */
.L_x_40:
[----:B-1----:R1:W2:Y:S02]  /*7360*/  SYNCS.PHASECHK.TRANS64.TRYWAIT P0, [R2+URZ+0x140], R3 ;  /* 0x00014003020075a7 */ /* 0x0022a400080011ff */
[----:B--2---:R-:W-:Y:S05]  /*7370*/  @!P0 NANOSLEEP.SYNCS 0x989680 ;  /* 0x009896800000895d */ /* 0x004fea0003900000 */
[----:B------:R-:W2:Y:S02]  /*7380*/  @!P0 SYNCS.PHASECHK.TRANS64 P0, [R2+URZ+0x140], R3 ;  /* 0x00014003020085a7 */ /* 0x000ea400080010ff */
[----:B--2---:R-:W-:Y:S05]  /*7390*/  @!P0 BRA `(.L_x_40) ;  /* 0xfffffffc00f08947 */ /* 0x004fea000383ffff */
[----:B------:R-:W-:Y:S05]  /*73a0*/  BRA `(.L_x_131) ;  /* 0xffffffac00887947 */ /* 0x000fea000383ffff */
.L_x_44:
[----:B---3--:R-:W-:-:S07]  /*73b0*/  MOV R0, UR5 ;  /* 0x0000000500007c02 */ /* 0x008fce0008000f00 */
.L_x_132:
[----:B-1----:R1:W2:Y:S02]  /*73c0*/  SYNCS.PHASECHK.TRANS64.TRYWAIT P0, [R0+URZ], R3 ;  /* 0x00000003000075a7 */ /* 0x0022a400080011ff */
[----:B--2---:R-:W-:Y:S05]  /*73d0*/  @!P0 NANOSLEEP.SYNCS 0x989680 ;  /* 0x009896800000895d */ /* 0x004fea0003900000 */
[----:B------:R-:W2:Y:S02]  /*73e0*/  @!P0 SYNCS.PHASECHK.TRANS64 P0, [R0+URZ], R3 ;  /* 0x00000003000085a7 */ /* 0x000ea400080010ff */
[----:B--2---:R-:W-:Y:S05]  /*73f0*/  @!P0 BRA `(.L_x_132) ;  /* 0xfffffffc00f08947 */ /* 0x004fea000383ffff */
[----:B------:R-:W-:Y:S05]  /*7400*/  BRA `(.L_x_133) ;  /* 0xffffffb000f87947 */ /* 0x000fea000383ffff */
.L_x_45:
[----:B---3--:R-:W-:-:S07]  /*7410*/  MOV R0, UR5 ;  /* 0x0000000500007c02 */ /* 0x008fce0008000f00 */
.L_x_134:
[----:B-1----:R1:W2:Y:S02]  /*7420*/  SYNCS.PHASECHK.TRANS64.TRYWAIT P0, [R0+URZ], R3 ;  /* 0x00000003000075a7 */ /* 0x0022a400080011ff */
[----:B--2---:R-:W-:Y:S05]  /*7430*/  @!P0 NANOSLEEP.SYNCS 0x989680 ;  /* 0x009896800000895d */ /* 0x004fea0003900000 */
[----:B------:R-:W2:Y:S02]  /*7440*/  @!P0 SYNCS.PHASECHK.TRANS64 P0, [R0+URZ], R3 ;  /* 0x00000003000085a7 */ /* 0x000ea400080010ff */
[----:B--2---:R-:W-:Y:S05]  /*7450*/  @!P0 BRA `(.L_x_134) ;  /* 0xfffffffc00f08947 */ /* 0x004fea000383ffff */
[----:B------:R-:W-:Y:S05]  /*7460*/  BRA `(.L_x_135) ;  /* 0xffffffb400047947 */ /* 0x000fea000383ffff */
.L_x_46:
[----:B---3--:R-:W-:-:S07]  /*7470*/  MOV R0, UR5 ;  /* 0x0000000500007c02 */ /* 0x008fce0008000f00 */
.L_x_136:
[----:B-1----:R1:W2:Y:S02]  /*7480*/  SYNCS.PHASECHK.TRANS64.TRYWAIT P0, [R0+URZ], R3 ;  /* 0x00000003000075a7 */ /* 0x0022a400080011ff */
[----:B--2---:R-:W-:Y:S05]  /*7490*/  @!P0 NANOSLEEP.SYNCS 0x989680 ;  /* 0x009896800000895d */ /* 0x004fea0003900000 */
[----:B------:R-:W2:Y:S02]  /*74a0*/  @!P0 SYNCS.PHASECHK.TRANS64 P0, [R0+URZ], R3 ;  /* 0x00000003000085a7 */ /* 0x000ea400080010ff */
[----:B--2---:R-:W-:Y:S05]  /*74b0*/  @!P0 BRA `(.L_x_136) ;  /* 0xfffffffc00f08947 */ /* 0x004fea000383ffff */
[----:B------:R-:W-:Y:S05]  /*74c0*/  BRA `(.L_x_137) ;  /* 0xffffffb400107947 */ /* 0x000fea000383ffff */
.L_x_47:
[----:B---3--:R-:W-:-:S07]  /*74d0*/  MOV R0, UR5 ;  /* 0x0000000500007c02 */ /* 0x008fce0008000f00 */
.L_x_138:
[----:B-1----:R1:W2:Y:S02]  /*74e0*/  SYNCS.PHASECHK.TRANS64.TRYWAIT P0, [R0+URZ], R3 ;  /* 0x00000003000075a7 */ /* 0x0022a400080011ff */
[----:B--2---:R-:W-:Y:S05]  /*74f0*/  @!P0 NANOSLEEP.SYNCS 0x989680 ;  /* 0x009896800000895d */ /* 0x004fea0003900000 */
[----:B------:R-:W2:Y:S02]  /*7500*/  @!P0 SYNCS.PHASECHK.TRANS64 P0, [R0+URZ], R3 ;  /* 0x00000003000085a7 */ /* 0x000ea400080010ff */
[----:B--2---:R-:W-:Y:S05]  /*7510*/  @!P0 BRA `(.L_x_138) ;  /* 0xfffffffc00f08947 */ /* 0x004fea000383ffff */
[----:B------:R-:W-:Y:S05]  /*7520*/  BRA `(.L_x_139) ;  /* 0xffffffb4001c7947 */ /* 0x000fea000383ffff */
.L_x_48:
[----:B---3--:R-:W-:-:S07]  /*7530*/  MOV R0, UR5 ;  /* 0x0000000500007c02 */ /* 0x008fce0008000f00 */
.L_x_140:
[----:B-1----:R1:W2:Y:S02]  /*7540*/  SYNCS.PHASECHK.TRANS64.TRYWAIT P0, [R0+URZ], R3 ;  /* 0x00000003000075a7 */ /* 0x0022a400080011ff */
[----:B--2---:R-:W-:Y:S05]  /*7550*/  @!P0 NANOSLEEP.SYNCS 0x989680 ;  /* 0x009896800000895d */ /* 0x004fea0003900000 */
[----:B------:R-:W2:Y:S02]  /*7560*/  @!P0 SYNCS.PHASECHK.TRANS64 P0, [R0+URZ], R3 ;  /* 0x00000003000085a7 */ /* 0x000ea400080010ff */
[----:B--2---:R-:W-:Y:S05]  /*7570*/  @!P0 BRA `(.L_x_140) ;  /* 0xfffffffc00f08947 */ /* 0x004fea000383ffff */
[----:B------:R-:W-:Y:S05]  /*7580*/  BRA `(.L_x_141) ;  /* 0xffffffb400287947 */ /* 0x000fea000383ffff */
.L_x_49:
[----:B---3--:R-:W-:-:S07]  /*7590*/  MOV R0, UR5 ;  /* 0x0000000500007c02 */ /* 0x008fce0008000f00 */
.L_x_142:
[----:B-1----:R1:W2:Y:S02]  /*75a0*/  SYNCS.PHASECHK.TRANS64.TRYWAIT P0, [R0+URZ], R3 ;  /* 0x00000003000075a7 */ /* 0x0022a400080011ff */
[----:B--2---:R-:W-:Y:S05]  /*75b0*/  @!P0 NANOSLEEP.SYNCS 0x989680 ;  /* 0x009896800000895d */ /* 0x004fea0003900000 */
[----:B------:R-:W2:Y:S02]  /*75c0*/  @!P0 SYNCS.PHASECHK.TRANS64 P0, [R0+URZ], R3 ;  /* 0x00000003000085a7 */ /* 0x000ea400080010ff */
[----:B--2---:R-:W-:Y:S05]  /*75d0*/  @!P0 BRA `(.L_x_142) ;  /* 0xfffffffc00f08947 */ /* 0x004fea000383ffff */
[----:B------:R-:W-:Y:S05]  /*75e0*/  BRA `(.L_x_143) ;  /* 0xffffffb400347947 */ /* 0x000fea000383ffff */
.L_x_50:
[----:B---3--:R-:W-:-:S07]  /*75f0*/  MOV R0, UR5 ;  /* 0x0000000500007c02 */ /* 0x008fce0008000f00 */
.L_x_144:
[----:B-1----:R1:W2:Y:S02]  /*7600*/  SYNCS.PHASECHK.TRANS64.TRYWAIT P0, [R0+URZ], R3 ;  /* 0x00000003000075a7 */ /* 0x0022a400080011ff */
[----:B--2---:R-:W-:Y:S05]  /*7610*/  @!P0 NANOSLEEP.SYNCS 0x989680 ;  /* 0x009896800000895d */ /* 0x004fea0003900000 */
[----:B------:R-:W2:Y:S02]  /*7620*/  @!P0 SYNCS.PHASECHK.TRANS64 P0, [R0+URZ], R3 ;  /* 0x00000003000085a7 */ /* 0x000ea400080010ff */
[----:B--2---:R-:W-:Y:S05]  /*7630*/  @!P0 BRA `(.L_x_144) ;  /* 0xfffffffc00f08947 */ /* 0x004fea000383ffff */
[----:B------:R-:W-:Y:S05]  /*7640*/  BRA `(.L_x_145) ;  /* 0xffffffb400407947 */ /* 0x000fea000383ffff */
.L_x_51:
[----:B---3--:R-:W-:-:S07]  /*7650*/  MOV R0, UR5 ;  /* 0x0000000500007c02 */ /* 0x008fce0008000f00 */
.L_x_146:
[----:B-1----:R1:W2:Y:S02]  /*7660*/  SYNCS.PHASECHK.TRANS64.TRYWAIT P0, [R0+URZ], R3 ;  /* 0x00000003000075a7 */ /* 0x0022a400080011ff */
[----:B--2---:R-:W-:Y:S05]  /*7670*/  @!P0 NANOSLEEP.SYNCS 0x989680 ;  /* 0x009896800000895d */ /* 0x004fea0003900000 */
[----:B------:R-:W2:Y:S02]  /*7680*/  @!P0 SYNCS.PHASECHK.TRANS64 P0, [R0+URZ], R3 ;  /* 0x00000003000085a7 */ /* 0x000ea400080010ff */
[----:B--2---:R-:W-:Y:S05]  /*7690*/  @!P0 BRA `(.L_x_146) ;  /* 0xfffffffc00f08947 */ /* 0x004fea000383ffff */
[----:B------:R-:W-:Y:S05]  /*76a0*/  BRA `(.L_x_147) ;  /* 0xffffffb4004c7947 */ /* 0x000fea000383ffff */
.L_x_52:
[----:B---3--:R-:W-:-:S07]  /*76b0*/  MOV R0, UR5 ;  /* 0x0000000500007c02 */ /* 0x008fce0008000f00 */
.L_x_148:
[----:B-1----:R1:W2:Y:S02]  /*76c0*/  SYNCS.PHASECHK.TRANS64.TRYWAIT P0, [R0+URZ], R3 ;  /* 0x00000003000075a7 */ /* 0x0022a400080011ff */
[----:B--2---:R-:W-:Y:S05]  /*76d0*/  @!P0 NANOSLEEP.SYNCS 0x989680 ;  /* 0x009896800000895d */ /* 0x004fea0003900000 */
[----:B------:R-:W2:Y:S02]  /*76e0*/  @!P0 SYNCS.PHASECHK.TRANS64 P0, [R0+URZ], R3 ;  /* 0x00000003000085a7 */ /* 0x000ea400080010ff */
[----:B--2---:R-:W-:Y:S05]  /*76f0*/  @!P0 BRA `(.L_x_148) ;  /* 0xfffffffc00f08947 */ /* 0x004fea000383ffff */
[----:B------:R-:W-:Y:S05]  /*7700*/  BRA `(.L_x_149) ;  /* 0xffffffb400587947 */ /* 0x000fea000383ffff */
.L_x_53:
[----:B---3--:R-:W-:-:S07]  /*7710*/  MOV R0, UR5 ;  /* 0x0000000500007c02 */ /* 0x008fce0008000f00 */
.L_x_150:
[----:B-1----:R1:W2:Y:S02]  /*7720*/  SYNCS.PHASECHK.TRANS64.TRYWAIT P0, [R0+URZ], R3 ;  /* 0x00000003000075a7 */ /* 0x0022a400080011ff */
[----:B--2---:R-:W-:Y:S05]  /*7730*/  @!P0 NANOSLEEP.SYNCS 0x989680 ;  /* 0x009896800000895d */ /* 0x004fea0003900000 */
[----:B------:R-:W2:Y:S02]  /*7740*/  @!P0 SYNCS.PHASECHK.TRANS64 P0, [R0+URZ], R3 ;  /* 0x00000003000085a7 */ /* 0x000ea400080010ff */
[----:B--2---:R-:W-:Y:S05]  /*7750*/  @!P0 BRA `(.L_x_150) ;  /* 0xfffffffc00f08947 */ /* 0x004fea000383ffff */
[----:B------:R-:W-:Y:S05]  /*7760*/  BRA `(.L_x_151) ;  /* 0xffffffb400647947 */ /* 0x000fea000383ffff */
.L_x_54:
[----:B---3--:R-:W-:-:S07]  /*7770*/  MOV R0, UR5 ;  /* 0x0000000500007c02 */ /* 0x008fce0008000f00 */
.L_x_152:
[----:B-1----:R1:W2:Y:S02]  /*7780*/  SYNCS.PHASECHK.TRANS64.TRYWAIT P0, [R0+URZ], R3 ;  /* 0x00000003000075a7 */ /* 0x0022a400080011ff */
[----:B--2---:R-:W-:Y:S05]  /*7790*/  @!P0 NANOSLEEP.SYNCS 0x989680 ;  /* 0x009896800000895d */ /* 0x004fea0003900000 */
[----:B------:R-:W2:Y:S02]  /*77a0*/  @!P0 SYNCS.PHASECHK.TRANS64 P0, [R0+URZ], R3 ;  /* 0x00000003000085a7 */ /* 0x000ea400080010ff */
[----:B--2---:R-:W-:Y:S05]  /*77b0*/  @!P0 BRA `(.L_x_152) ;  /* 0xfffffffc00f08947 */ /* 0x004fea000383ffff */
[----:B------:R-:W-:Y:S05]  /*77c0*/  BRA `(.L_x_153) ;  /* 0xffffffb400707947 */ /* 0x000fea000383ffff */
.L_x_55:
[----:B---3--:R-:W-:-:S07]  /*77d0*/  MOV R0, UR5 ;  /* 0x0000000500007c02 */ /* 0x008fce0008000f00 */
.L_x_154:
[----:B-1----:R1:W2:Y:S02]  /*77e0*/  SYNCS.PHASECHK.TRANS64.TRYWAIT P0, [R0+URZ], R3 ;  /* 0x00000003000075a7 */ /* 0x0022a400080011ff */
[----:B--2---:R-:W-:Y:S05]  /*77f0*/  @!P0 NANOSLEEP.SYNCS 0x989680 ;  /* 0x009896800000895d */ /* 0x004fea0003900000 */
[----:B------:R-:W2:Y:S02]  /*7800*/  @!P0 SYNCS.PHASECHK.TRANS64 P0, [R0+URZ], R3 ;  /* 0x00000003000085a7 */ /* 0x000ea400080010ff */
[----:B--2---:R-:W-:Y:S05]  /*7810*/  @!P0 BRA `(.L_x_154) ;  /* 0xfffffffc00f08947 */ /* 0x004fea000383ffff */
[----:B------:R-:W-:Y:S05]  /*7820*/  BRA `(.L_x_155) ;  /* 0xffffffb4007c7947 */ /* 0x000fea000383ffff */
.L_x_56:
[----:B---3--:R-:W-:-:S07]  /*7830*/  MOV R0, UR5 ;  /* 0x0000000500007c02 */ /* 0x008fce0008000f00 */
.L_x_156:
[----:B-1----:R1:W2:Y:S02]  /*7840*/  SYNCS.PHASECHK.TRANS64.TRYWAIT P0, [R0+URZ], R3 ;  /* 0x00000003000075a7 */ /* 0x0022a400080011ff */
[----:B--2---:R-:W-:Y:S05]  /*7850*/  @!P0 NANOSLEEP.SYNCS 0x989680 ;  /* 0x009896800000895d */ /* 0x004fea0003900000 */
[----:B------:R-:W2:Y:S02]  /*7860*/  @!P0 SYNCS.PHASECHK.TRANS64 P0, [R0+URZ], R3 ;  /* 0x00000003000085a7 */ /* 0x000ea400080010ff */
[----:B--2---:R-:W-:Y:S05]  /*7870*/  @!P0 BRA `(.L_x_156) ;  /* 0xfffffffc00f08947 */ /* 0x004fea000383ffff */
[----:B------:R-:W-:Y:S05]  /*7880*/  BRA `(.L_x_157) ;  /* 0xffffffb400887947 */ /* 0x000fea000383ffff */
.L_x_57:
[----:B---3--:R-:W-:-:S07]  /*7890*/  MOV R0, UR5 ;  /* 0x0000000500007c02 */ /* 0x008fce0008000f00 */
.L_x_158:
[----:B-1----:R1:W2:Y:S02]  /*78a0*/  SYNCS.PHASECHK.TRANS64.TRYWAIT P0, [R0+URZ], R3 ;  /* 0x00000003000075a7 */ /* 0x0022a400080011ff */
[----:B--2---:R-:W-:Y:S05]  /*78b0*/  @!P0 NANOSLEEP.SYNCS 0x989680 ;  /* 0x009896800000895d */ /* 0x004fea0003900000 */
[----:B------:R-:W2:Y:S02]  /*78c0*/  @!P0 SYNCS.PHASECHK.TRANS64 P0, [R0+URZ], R3 ;  /* 0x00000003000085a7 */ /* 0x000ea400080010ff */
[----:B--2---:R-:W-:Y:S05]  /*78d0*/  @!P0 BRA `(.L_x_158) ;  /* 0xfffffffc00f08947 */ /* 0x004fea000383ffff */
[----:B------:R-:W-:Y:S05]  /*78e0*/  BRA `(.L_x_159) ;  /* 0xffffffb400947947 */ /* 0x000fea000383ffff */
.L_x_58:
[----:B---3--:R-:W-:-:S07]  /*78f0*/  MOV R0, UR5 ;  /* 0x0000000500007c02 */ /* 0x008fce0008000f00 */
.L_x_160:
[----:B-1----:R1:W2:Y:S02]  /*7900*/  SYNCS.PHASECHK.TRANS64.TRYWAIT P0, [R0+URZ], R3 ;  /* 0x00000003000075a7 */ /* 0x0022a400080011ff */
[----:B--2---:R-:W-:Y:S05]  /*7910*/  @!P0 NANOSLEEP.SYNCS 0x989680 ;  /* 0x009896800000895d */ /* 0x004fea0003900000 */
[----:B------:R-:W2:Y:S02]  /*7920*/  @!P0 SYNCS.PHASECHK.TRANS64 P0, [R0+URZ], R3 ;  /* 0x00000003000085a7 */ /* 0x000ea400080010ff */
[----:B--2---:R-:W-:Y:S05]  /*7930*/  @!P0 BRA `(.L_x_160) ;  /* 0xfffffffc00f08947 */ /* 0x004fea000383ffff */
[----:B------:R-:W-:Y:S05]  /*7940*/  BRA `(.L_x_161) ;  /* 0xffffffb400a07947 */ /* 0x000fea000383ffff */
.L_x_59:
[----:B---3--:R-:W-:-:S07]  /*7950*/  MOV R0, UR5 ;  /* 0x0000000500007c02 */ /* 0x008fce0008000f00 */
.L_x_162:
[----:B-1----:R1:W2:Y:S02]  /*7960*/  SYNCS.PHASECHK.TRANS64.TRYWAIT P0, [R0+URZ], R3 ;  /* 0x00000003000075a7 */ /* 0x0022a400080011ff */
[----:B--2---:R-:W-:Y:S05]  /*7970*/  @!P0 NANOSLEEP.SYNCS 0x989680 ;  /* 0x009896800000895d */ /* 0x004fea0003900000 */
[----:B------:R-:W2:Y:S02]  /*7980*/  @!P0 SYNCS.PHASECHK.TRANS64 P0, [R0+URZ], R3 ;  /* 0x00000003000085a7 */ /* 0x000ea400080010ff */
[----:B--2---:R-:W-:Y:S05]  /*7990*/  @!P0 BRA `(.L_x_162) ;  /* 0xfffffffc00f08947 */ /* 0x004fea000383ffff */
[----:B------:R-:W-:Y:S05]  /*79a0*/  BRA `(.L_x_163) ;  /* 0xffffffb400ac7947 */ /* 0x000fea000383ffff */
.L_x_60:
[----:B---3--:R-:W-:-:S07]  /*79b0*/  MOV R0, UR5 ;  /* 0x0000000500007c02 */ /* 0x008fce0008000f00 */
.L_x_164:
[----:B-1----:R1:W2:Y:S02]  /*79c0*/  SYNCS.PHASECHK.TRANS64.TRYWAIT P0, [R0+URZ], R3 ;  /* 0x00000003000075a7 */ /* 0x0022a400080011ff */
[----:B--2---:R-:W-:Y:S05]  /*79d0*/  @!P0 NANOSLEEP.SYNCS 0x989680 ;  /* 0x009896800000895d */ /* 0x004fea0003900000 */
[----:B------:R-:W2:Y:S02]  /*79e0*/  @!P0 SYNCS.PHASECHK.TRANS64 P0, [R0+URZ], R3 ;  /* 0x00000003000085a7 */ /* 0x000ea400080010ff */
[----:B--2---:R-:W-:Y:S05]  /*79f0*/  @!P0 BRA `(.L_x_164) ;  /* 0xfffffffc00f08947 */ /* 0x004fea000383ffff */
[----:B------:R-:W-:Y:S05]  /*7a00*/  BRA `(.L_x_165) ;  /* 0xffffffb400b87947 */ /* 0x000fea000383ffff */
.L_x_63:
[----:B-1----:R1:W2:Y:S02]  /*7a10*/  SYNCS.PHASECHK.TRANS64.TRYWAIT P0, [R0+URZ+0x1a0], R5 ;  /* 0x0001a005000075a7 */ /* 0x0022a400080011ff */
[----:B--2---:R-:W-:Y:S05]  /*7a20*/  @!P0 NANOSLEEP.SYNCS 0x989680 ;  /* 0x009896800000895d */ /* 0x004fea0003900000 */
[----:B------:R-:W2:Y:S02]  /*7a30*/  @!P0 SYNCS.PHASECHK.TRANS64 P0, [R0+URZ+0x1a0], R5 ;  /* 0x0001a005000085a7 */ /* 0x000ea400080010ff */
[----:B--2---:R-:W-:Y:S05]  /*7a40*/  @!P0 BRA `(.L_x_63) ;  /* 0xfffffffc00f08947 */ /* 0x004fea000383ffff */
[----:B------:R-:W-:Y:S05]  /*7a50*/  BRA `(.L_x_166) ;  /* 0xffffffb800187947 */ /* 0x000fea000383ffff */
.L_x_64:
[----:B------:R-:W-:-:S07]  /*7a60*/  MOV R0, UR5 ;  /* 0x0000000500007c02 */ /* 0x000fce0008000f00 */
.L_x_167:
[----:B-1----:R1:W2:Y:S02]  /*7a70*/  SYNCS.PHASECHK.TRANS64.TRYWAIT P0, [R0+URZ+0x150], R7 ;  /* 0x00015007000075a7 */ /* 0x0022a400080011ff */
[----:B--2---:R-:W-:Y:S05]  /*7a80*/  @!P0 NANOSLEEP.SYNCS 0x989680 ;  /* 0x009896800000895d */ /* 0x004fea0003900000 */
[----:B------:R-:W2:Y:S02]  /*7a90*/  @!P0 SYNCS.PHASECHK.TRANS64 P0, [R0+URZ+0x150], R7 ;  /* 0x00015007000085a7 */ /* 0x000ea400080010ff */
[----:B--2---:R-:W-:Y:S05]  /*7aa0*/  @!P0 BRA `(.L_x_167) ;  /* 0xfffffffc00f08947 */ /* 0x004fea000383ffff */
[----:B------:R-:W-:Y:S05]  /*7ab0*/  BRA `(.L_x_168) ;  /* 0xffffffb800287947 */ /* 0x000fea000383ffff */
.L_x_65:
[----:B-1----:R1:W2:Y:S02]  /*7ac0*/  SYNCS.PHASECHK.TRANS64.TRYWAIT P1, [R0+URZ+0x140], R5 ;  /* 0x00014005000075a7 */ /* 0x0022a400080211ff */
[----:B--2---:R-:W-:Y:S05]  /*7ad0*/  @!P1 NANOSLEEP.SYNCS 0x989680 ;  /* 0x009896800000995d */ /* 0x004fea0003900000 */
[----:B------:R-:W2:Y:S02]  /*7ae0*/  @!P1 SYNCS.PHASECHK.TRANS64 P1, [R0+URZ+0x140], R5 ;  /* 0x00014005000095a7 */ /* 0x000ea400080210ff */
[----:B--2---:R-:W-:Y:S05]  /*7af0*/  @!P1 BRA `(.L_x_65) ;  /* 0xfffffffc00f09947 */ /* 0x004fea000383ffff */
[----:B------:R-:W-:Y:S05]  /*7b00*/  BRA `(.L_x_169) ;  /* 0xffffffb800587947 */ /* 0x000fea000383ffff */
.L_x_68:
[----:B------:R-:W-:-:S07]  /*7b10*/  MOV R0, UR5 ;  /* 0x0000000500007c02 */ /* 0x000fce0008000f00 */
.L_x_170:
[----:B-1----:R1:W2:Y:S02]  /*7b20*/  SYNCS.PHASECHK.TRANS64.TRYWAIT P0, [R0+URZ+0x150], R3 ;  /* 0x00015003000075a7 */ /* 0x0022a400080011ff */
[----:B--2---:R-:W-:Y:S05]  /*7b30*/  @!P0 NANOSLEEP.SYNCS 0x989680 ;  /* 0x009896800000895d */ /* 0x004fea0003900000 */
[----:B------:R-:W2:Y:S02]  /*7b40*/  @!P0 SYNCS.PHASECHK.TRANS64 P0, [R0+URZ+0x150], R3 ;  /* 0x00015003000085a7 */ /* 0x000ea400080010ff */
[----:B--2---:R-:W-:Y:S05]  /*7b50*/  @!P0 BRA `(.L_x_170) ;  /* 0xfffffffc00f08947 */ /* 0x004fea000383ffff */
[----:B------:R-:W-:Y:S05]  /*7b60*/  BRA `(.L_x_67) ;  /* 0xffffffb800ac7947 */ /* 0x000fea000383ffff */
.L_x_77:
[----:B-1----:R-:W-:-:S04]  /*7b70*/  MOV R4, UR6 ;  /* 0x0000000600047c02 */ /* 0x002fc80008000f00 */
[----:B------:R1:W2:Y:S03]  /*7b80*/  SYNCS.PHASECHK.TRANS64.TRYWAIT P0, [R4+URZ+0x8], R5 ;  /* 0x00000805040075a7 */ /* 0x0002a600080011ff */
[----:B--2---:R-:W-:Y:S05]  /*7b90*/  @!P0 NANOSLEEP.SYNCS 0x989680 ;  /* 0x009896800000895d */ /* 0x004fea0003900000 */
[----:B------:R-:W2:Y:S02]  /*7ba0*/  @!P0 SYNCS.PHASECHK.TRANS64 P0, [R4+URZ+0x8], R5 ;  /* 0x00000805040085a7 */ /* 0x000ea400080010ff */
[----:B--2---:R-:W-:Y:S05]  /*7bb0*/  @!P0 BRA `(.L_x_77) ;  /* 0xfffffffc00ec8947 */ /* 0x004fea000383ffff */
[----:B------:R-:W-:Y:S05]  /*7bc0*/  BRA `(.L_x_76) ;  /* 0xffffffbc00607947 */ /* 0x000fea000383ffff */
.L_x_79:
[----:B------:R-:W-:Y:S01]  /*7bd0*/  BSSY B0, `(.L_x_171) ;  /* 0x0000006000007945 */ /* 0x000fe20003800000 */
[----:B------:R-:W-:-:S07]  /*7be0*/  MOV R15, 0xffffffff ;  /* 0xffffffff000f7802 */ /* 0x000fce0000000f00 */
[----:B-1---5:R-:W-:Y:S05]  /*7bf0*/  WARPSYNC.COLLECTIVE R15, `(.L_x_172) ;  /* 0x000000000f0c7348 */ /* 0x022fea0003c00000 */
[----:B------:R-:W-:Y:S02]  /*7c00*/  ELECT P6, UR79, PT ;  /* 0x00000000004f782f */ /* 0x000fe400038c0000 */
[----:B------:R-:W-:Y:S01]  /*7c10*/  MOV R14, UR79 ;  /* 0x0000004f000e7c02 */ /* 0x000fe20008000f00 */
[----:B-1---5:R-:W-:Y:S10]  /*7c20*/  ENDCOLLECTIVE ;  /* 0x000000000000791b */ /* 0x022ff40003800000 */
.L_x_172:
[----:B------:R-:W-:Y:S05]  /*7c30*/  BSYNC B0 ;  /* 0x0000000000007941 */ /* 0x000fea0003800000 */
.L_x_171:
[----:B------:R-:W-:Y:S05]  /*7c40*/  BRA `(.L_x_173) ;  /* 0xffffffbc00907947 */ /* 0x000fea000383ffff */
.L_x_81:
[----:B-1----:R-:W-:-:S04]  /*7c50*/  MOV R2, UR6 ;  /* 0x0000000600027c02 */ /* 0x002fc80008000f00 */
[----:B------:R1:W2:Y:S03]  /*7c60*/  SYNCS.PHASECHK.TRANS64.TRYWAIT P0, [R2+URZ+0x8], R3 ;  /* 0x00000803020075a7 */ /* 0x0002a600080011ff */
[----:B--2---:R-:W-:Y:S05]  /*7c70*/  @!P0 NANOSLEEP.SYNCS 0x989680 ;  /* 0x009896800000895d */ /* 0x004fea0003900000 */
[----:B------:R-:W2:Y:S02]  /*7c80*/  @!P0 SYNCS.PHASECHK.TRANS64 P0, [R2+URZ+0x8], R3 ;  /* 0x00000803020085a7 */ /* 0x000ea400080010ff */
[----:B--2---:R-:W-:Y:S05]  /*7c90*/  @!P0 BRA `(.L_x_81) ;  /* 0xfffffffc00ec8947 */ /* 0x004fea000383ffff */
[----:B------:R-:W-:Y:S05]  /*7ca0*/  BRA `(.L_x_80) ;  /* 0xffffffbc00947947 */ /* 0x000fea000383ffff */
.L_x_82:
[----:B-1----:R1:W2:Y:S02]  /*7cb0*/  SYNCS.PHASECHK.TRANS64.TRYWAIT P0, [R0+URZ+0x140], R5 ;  /* 0x00014005000075a7 */ /* 0x0022a400080011ff */
[----:B--2---:R-:W-:Y:S05]  /*7cc0*/  @!P0 NANOSLEEP.SYNCS 0x989680 ;  /* 0x009896800000895d */ /* 0x004fea0003900000 */
[----:B------:R-:W2:Y:S02]  /*7cd0*/  @!P0 SYNCS.PHASECHK.TRANS64 P0, [R0+URZ+0x140], R5 ;  /* 0x00014005000085a7 */ /* 0x000ea400080010ff */
[----:B--2---:R-:W-:Y:S05]  /*7ce0*/  @!P0 BRA `(.L_x_82) ;  /* 0xfffffffc00f08947 */ /* 0x004fea000383ffff */
[----:B------:R-:W-:Y:S05]  /*7cf0*/  BRA `(.L_x_174) ;  /* 0xffffffc000807947 */ /* 0x000fea000383ffff */
.L_x_84:
[----:B------:R-:W-:-:S07]  /*7d00*/  MOV R0, UR9 ;  /* 0x0000000900007c02 */ /* 0x000fce0008000f00 */
.L_x_175:
[----:B-1----:R1:W2:Y:S02]  /*7d10*/  SYNCS.PHASECHK.TRANS64.TRYWAIT P0, [R0+URZ+0x180], R5 ;  /* 0x00018005000075a7 */ /* 0x0022a400080011ff */
[----:B--2---:R-:W-:Y:S05]  /*7d20*/  @!P0 NANOSLEEP.SYNCS 0x989680 ;  /* 0x009896800000895d */ /* 0x004fea0003900000 */
[----:B------:R-:W2:Y:S02]  /*7d30*/  @!P0 SYNCS.PHASECHK.TRANS64 P0, [R0+URZ+0x180], R5 ;  /* 0x00018005000085a7 */ /* 0x000ea400080010ff */
[----:B--2---:R-:W-:Y:S05]  /*7d40*/  @!P0 BRA `(.L_x_175) ;  /* 0xfffffffc00f08947 */ /* 0x004fea000383ffff */
[----:B------:R-:W-:Y:S05]  /*7d50*/  BRA `(.L_x_176) ;  /* 0xffffffc000cc7947 */ /* 0x000fea000383ffff */
.L_x_87:
[----:B------:R-:W-:Y:S07]  /*7d60*/  MOV R0, UR8 ;  /* 0x0000000800007c02 */ /* 0x000fee0008000f00 */
.L_x_177:
[----:B-1----:R1:W2:Y:S02]  /*7d70*/  SYNCS.PHASECHK.TRANS64.TRYWAIT P0, [R0+URZ], R5 ;  /* 0x00000005000075a7 */ /* 0x0022a400080011ff */
[----:B--2---:R-:W-:Y:S05]  /*7d80*/  @!P0 NANOSLEEP.SYNCS 0x989680 ;  /* 0x009896800000895d */ /* 0x004fea0003900000 */
[----:B------:R-:W2:Y:S02]  /*7d90*/  @!P0 SYNCS.PHASECHK.TRANS64 P0, [R0+URZ], R5 ;  /* 0x00000005000085a7 */ /* 0x000ea400080010ff */
[----:B--2---:R-:W-:Y:S05]  /*7da0*/  @!P0 BRA `(.L_x_177) ;  /* 0xfffffffc00f08947 */ /* 0x004fea000383ffff */
[----:B------:R-:W-:Y:S05]  /*7db0*/  BRA `(.L_x_86) ;  /* 0xffffffc000e07947 */ /* 0x000fea000383ffff */
.L_x_91:
[----:B-1----:R-:W-:-:S07]  /*7dc0*/  MOV R0, UR8 ;  /* 0x0000000800007c02 */ /* 0x002fce0008000f00 */
.L_x_178:
[----:B-1----:R1:W2:Y:S02]  /*7dd0*/  SYNCS.PHASECHK.TRANS64.TRYWAIT P0, [R0+URZ], R3 ;  /* 0x00000003000075a7 */ /* 0x0022a400080011ff */
[----:B--2---:R-:W-:Y:S05]  /*7de0*/  @!P0 NANOSLEEP.SYNCS 0x989680 ;  /* 0x009896800000895d */ /* 0x004fea0003900000 */
[----:B------:R-:W2:Y:S02]  /*7df0*/  @!P0 SYNCS.PHASECHK.TRANS64 P0, [R0+URZ], R3 ;  /* 0x00000003000085a7 */ /* 0x000ea400080010ff */
[----:B--2---:R-:W-:Y:S05]  /*7e00*/  @!P0 BRA `(.L_x_178) ;  /* 0xfffffffc00f08947 */ /* 0x004fea000383ffff */
[----:B------:R-:W-:Y:S05]  /*7e10*/  BRA `(.L_x_179) ;  /* 0xffffffc400d47947 */ /* 0x000fea000383ffff */
.L_x_92:
[----:B------:R-:W-:-:S07]  /*7e20*/  MOV R0, UR8 ;  /* 0x0000000800007c02 */ /* 0x000fce0008000f00 */
.L_x_180:
[----:B-1----:R1:W2:Y:S02]  /*7e30*/  SYNCS.PHASECHK.TRANS64.TRYWAIT P0, [R0+URZ], R3 ;  /* 0x00000003000075a7 */ /* 0x0022a400080011ff */
[----:B--2---:R-:W-:Y:S05]  /*7e40*/  @!P0 NANOSLEEP.SYNCS 0x989680 ;  /* 0x009896800000895d */ /* 0x004fea0003900000 */
[----:B------:R-:W2:Y:S02]  /*7e50*/  @!P0 SYNCS.PHASECHK.TRANS64 P0, [R0+URZ], R3 ;  /* 0x00000003000085a7 */ /* 0x000ea400080010ff */
[----:B--2---:R-:W-:Y:S05]  /*7e60*/  @!P0 BRA `(.L_x_180) ;  /* 0xfffffffc00f08947 */ /* 0x004fea000383ffff */
[----:B------:R-:W-:Y:S05]  /*7e70*/  BRA `(.L_x_181) ;  /* 0xffffffc400e07947 */ /* 0x000fea000383ffff */
.L_x_93:
[----:B------:R-:W-:-:S07]  /*7e80*/  MOV R0, UR8 ;  /* 0x0000000800007c02 */ /* 0x000fce0008000f00 */
.L_x_182:
[----:B-1----:R1:W2:Y:S02]  /*7e90*/  SYNCS.PHASECHK.TRANS64.TRYWAIT P0, [R0+URZ], R3 ;  /* 0x00000003000075a7 */ /* 0x0022a400080011ff */
[----:B--2---:R-:W-:Y:S05]  /*7ea0*/  @!P0 NANOSLEEP.SYNCS 0x989680 ;  /* 0x009896800000895d */ /* 0x004fea0003900000 */
[----:B------:R-:W2:Y:S02]  /*7eb0*/  @!P0 SYNCS.PHASECHK.TRANS64 P0, [R0+URZ], R3 ;  /* 0x00000003000085a7 */ /* 0x000ea400080010ff */
[----:B--2---:R-:W-:Y:S05]  /*7ec0*/  @!P0 BRA `(.L_x_182) ;  /* 0xfffffffc00f08947 */ /* 0x004fea000383ffff */
[----:B------:R-:W-:Y:S05]  /*7ed0*/  BRA `(.L_x_183) ;  /* 0xffffffc400ec7947 */ /* 0x000fea000383ffff */
.L_x_96:
[----:B------:R-:W-:-:S07]  /*7ee0*/  MOV R0, UR7 ;  /* 0x0000000700007c02 */ /* 0x000fce0008000f00 */
.L_x_184:
[----:B-1----:R1:W2:Y:S02]  /*7ef0*/  SYNCS.PHASECHK.TRANS64.TRYWAIT P1, [R0+URZ+0x1c0], R3 ;  /* 0x0001c003000075a7 */ /* 0x0022a400080211ff */
[----:B--2---:R-:W-:Y:S05]  /*7f00*/  @!P1 NANOSLEEP.SYNCS 0x989680 ;  /* 0x009896800000995d */ /* 0x004fea0003900000 */
[----:B------:R-:W2:Y:S02]  /*7f10*/  @!P1 SYNCS.PHASECHK.TRANS64 P1, [R0+URZ+0x1c0], R3 ;  /* 0x0001c003000095a7 */ /* 0x000ea400080210ff */
[----:B--2---:R-:W-:Y:S05]  /*7f20*/  @!P1 BRA `(.L_x_184) ;  /* 0xfffffffc00f09947 */ /* 0x004fea000383ffff */
[----:B------:R-:W-:Y:S05]  /*7f30*/  BRA `(.L_x_185) ;  /* 0xffffffc800387947 */ /* 0x000fea000383ffff */
.L_x_101:
[----:B--2---:R2:W4:Y:S02]  /*7f40*/  SYNCS.PHASECHK.TRANS64.TRYWAIT P0, [R0+URZ+0x140], R3 ;  /* 0x00014003000075a7 */ /* 0x00452400080011ff */
[----:B----4-:R-:W-:Y:S05]  /*7f50*/  @!P0 NANOSLEEP.SYNCS 0x989680 ;  /* 0x009896800000895d */ /* 0x010fea0003900000 */
[----:B------:R-:W4:Y:S02]  /*7f60*/  @!P0 SYNCS.PHASECHK.TRANS64 P0, [R0+URZ+0x140], R3 ;  /* 0x00014003000085a7 */ /* 0x000f2400080010ff */
[----:B----4-:R-:W-:Y:S05]  /*7f70*/  @!P0 BRA `(.L_x_101) ;  /* 0xfffffffc00f08947 */ /* 0x010fea000383ffff */
[----:B------:R-:W-:Y:S05]  /*7f80*/  BRA `(.L_x_186) ;  /* 0xffffffcc003c7947 */ /* 0x000fea000383ffff */
.L_x_104:
[----:B------:R-:W-:Y:S07]  /*7f90*/  MOV R0, UR6 ;  /* 0x0000000600007c02 */ /* 0x000fee0008000f00 */
.L_x_187:
[----:B--2---:R2:W4:Y:S02]  /*7fa0*/  SYNCS.PHASECHK.TRANS64.TRYWAIT P0, [R0+URZ+0x138], R3 ;  /* 0x00013803000075a7 */ /* 0x00452400080011ff */
[----:B----4-:R-:W-:Y:S05]  /*7fb0*/  @!P0 NANOSLEEP.SYNCS 0x989680 ;  /* 0x009896800000895d */ /* 0x010fea0003900000 */
[----:B------:R-:W4:Y:S02]  /*7fc0*/  @!P0 SYNCS.PHASECHK.TRANS64 P0, [R0+URZ+0x138], R3 ;  /* 0x00013803000085a7 */ /* 0x000f2400080010ff */
[----:B----4-:R-:W-:Y:S05]  /*7fd0*/  @!P0 BRA `(.L_x_187) ;  /* 0xfffffffc00f08947 */ /* 0x010fea000383ffff */
[----:B------:R-:W-:Y:S05]  /*7fe0*/  BRA `(.L_x_103) ;  /* 0xffffffd000287947 */ /* 0x000fea000383ffff */
.L_x_107:
[----:B------:R-:W-:Y:S07]  /*7ff0*/  MOV R3, UR6 ;  /* 0x0000000600037c02 */ /* 0x000fee0008000f00 */
.L_x_188:
[----:B-1----:R1:W2:Y:S02]  /*8000*/  SYNCS.PHASECHK.TRANS64.TRYWAIT P2, [R3+URZ+0x128], R26 ;  /* 0x0001281a030075a7 */ /* 0x0022a400080411ff */
[----:B--2---:R-:W-:Y:S05]  /*8010*/  @!P2 NANOSLEEP.SYNCS 0x989680 ;  /* 0x009896800000a95d */ /* 0x004fea0003900000 */
[----:B------:R-:W2:Y:S02]  /*8020*/  @!P2 SYNCS.PHASECHK.TRANS64 P2, [R3+URZ+0x128], R26 ;  /* 0x0001281a0300a5a7 */ /* 0x000ea400080410ff */
[----:B--2---:R-:W-:Y:S05]  /*8030*/  @!P2 BRA `(.L_x_188) ;  /* 0xfffffffc00f0a947 */ /* 0x004fea000383ffff */
[----:B------:R-:W-:Y:S05]  /*8040*/  BRA `(.L_x_189) ;  /* 0xffffffd000bc7947 */ /* 0x000fea000383ffff */
.L_x_110:
[----:B--2---:R2:W3:Y:S02]  /*8050*/  SYNCS.PHASECHK.TRANS64.TRYWAIT P0, [R0+URZ+0x140], R3 ;  /* 0x00014003000075a7 */ /* 0x0044e400080011ff */
[----:B---3--:R-:W-:Y:S05]  /*8060*/  @!P0 NANOSLEEP.SYNCS 0x989680 ;  /* 0x009896800000895d */ /* 0x008fea0003900000 */
[----:B------:R-:W3:Y:S02]  /*8070*/  @!P0 SYNCS.PHASECHK.TRANS64 P0, [R0+URZ+0x140], R3 ;  /* 0x00014003000085a7 */ /* 0x000ee400080010ff */
[----:B---3--:R-:W-:Y:S05]  /*8080*/  @!P0 BRA `(.L_x_110) ;  /* 0xfffffffc00f08947 */ /* 0x008fea000383ffff */
[----:B------:R-:W-:Y:S05]  /*8090*/  BRA `(.L_x_190) ;  /* 0xffffffd8001c7947 */ /* 0x000fea000383ffff */
.L_x_121:
[----:B-1----:R-:W-:Y:S04]  /*80a0*/  MOV R0, UR43 ;  /* 0x0000002b00007c02 */ /* 0x002fe80008000f00 */
[----:B------:R1:W2:Y:S03]  /*80b0*/  SYNCS.PHASECHK.TRANS64.TRYWAIT P1, [R0+URZ+0x120], R3 ;  /* 0x00012003000075a7 */ /* 0x0002a600080211ff */
[----:B--2---:R-:W-:Y:S05]  /*80c0*/  @!P1 NANOSLEEP.SYNCS 0x989680 ;  /* 0x009896800000995d */ /* 0x004fea0003900000 */
[----:B------:R-:W2:Y:S02]  /*80d0*/  @!P1 SYNCS.PHASECHK.TRANS64 P1, [R0+URZ+0x120], R3 ;  /* 0x00012003000095a7 */ /* 0x000ea400080210ff */
[----:B--2---:R-:W-:Y:S05]  /*80e0*/  @!P1 BRA `(.L_x_121) ;  /* 0xfffffffc00ec9947 */ /* 0x004fea000383ffff */
[----:B------:R-:W-:Y:S05]  /*80f0*/  BRA `(.L_x_120) ;  /* 0xffffffe000fc7947 */ /* 0x000fea000383ffff */
.L_x_123:
[----:B------:R1:W1:Y:S02]  /*8100*/  SYNCS.PHASECHK.TRANS64.TRYWAIT P1, [R113+URZ+0x160], R2 ;  /* 0x00016002710075a7 */ /* 0x00026400080211ff */
[----:B-1----:R-:W-:Y:S05]  /*8110*/  @!P1 NANOSLEEP.SYNCS 0x989680 ;  /* 0x009896800000995d */ /* 0x002fea0003900000 */
[----:B------:R-:W1:Y:S02]  /*8120*/  @!P1 SYNCS.PHASECHK.TRANS64 P1, [R113+URZ+0x160], R2 ;  /* 0x00016002710095a7 */ /* 0x000e6400080210ff */
[----:B-1----:R-:W-:Y:S05]  /*8130*/  @!P1 BRA `(.L_x_123) ;  /* 0xfffffffc00f09947 */ /* 0x002fea000383ffff */
[----:B------:R-:W-:Y:S05]  /*8140*/  BRA `(.L_x_122) ;  /* 0xffffffe400387947 */ /* 0x000fea000383ffff */
        .weak           $__internal_0_$__cuda_sm10x_tcgen05_guardrail_trap_col_being_dealloced_not_returned_by_alloc
        .type           $__internal_0_$__cuda_sm10x_tcgen05_guardrail_trap_col_being_dealloced_not_returned_by_alloc,@function
        .size           $__internal_0_$__cuda_sm10x_tcgen05_guardrail_trap_col_being_dealloced_not_returned_by_alloc,($__internal_1_$__cuda_sm10x_tcgen05_guardrail_trap_phase_invalid_during_alloc - $__internal_0_$__cuda_sm10x_tcgen05_guardrail_trap_col_being_dealloced_not_returned_by_alloc)
$__internal_0_$__cuda_sm10x_tcgen05_guardrail_trap_col_being_dealloced_not_returned_by_alloc:
[----:B------:R-:W-:Y:S05]  /*8150*/  BPT.TRAP 0x1 ;  /* 0x000000040000795c */ /* 0x000fea0000300000 */
[----:B------:R-:W-:-:S04]  /*8160*/  HFMA2 R3, -RZ, RZ, 0, 0 ;  /* 0x00000000ff037431 */ /* 0x000fc800000001ff */
[----:B------:R-:W-:Y:S05]  /*8170*/  RET.REL.NODEC R2 `(_ZN7cutlass13device_kernelINS_4gemm6kernel13GemmUniversalIN4cute5tupleIJiiiiEEENS1_10collective13CollectiveMmaINS1_35MainloopSm100TmaUmmaWarpSpecializedILi18ELi2ELi4ENS5_IJNS4_1CILi2EEENSA_ILi1EEESC_EEEEENS5_IJNSA_ILi128EEENSA_ILi64EEESF_EEENS_12float_e5m2_tENS5_IJlSC_lEEESI_SJ_NS4_8TiledMMAINS4_8MMA_AtomIJNS4_10MMA_TraitsINS4_25SM100_MMA_F8F6F4_2x1SM_SSEJSI_SI_fSF_SG_NS4_17integral_constantINS4_4UMMA5MajorELSQ_0EEESR_NSO_INSP_7ScaleInELSS_0EEEST_EEEEEENS4_6LayoutINS5_IJSC_SC_SC_EEENS5_IJNSA_ILi0EEESY_SY_EEEEENS5_IJNS4_10UnderscoreES11_S11_EEEEENS4_18SM100_TMA_2SM_LOADENS4_14ComposedLayoutINS4_7SwizzleILi3ELi4ELi3EEENS4_18smem_ptr_flag_bitsILi8EEENSW_INS5_IJNSA_ILi8EEESF_EEENS5_IJSF_SC_EEEEEEEvNS4_8identityES14_S1E_vS1F_EENS_8epilogue10collective18CollectiveEpilogueINS1H_23Sm100TmaWarpSpecializedILi1ELi1ELi32ELb0ELb0EEEJNS5_IJSG_SG_SF_EEENS5_IJNSW_ISG_SC_EES1N_EEESI_SJ_SI_SJ_NS1H_6fusion15FusionCallbacksIS1L_NS1P_17LinearCombinationISI_fSI_fLNS_15FloatRoundStyleE2EEES1M_S1O_JEEENS4_5SM1004TMEM4LOAD26SM100_TMEM_LOAD_32dp32b32xENS4_13SM90_TMA_LOADENS15_INS16_ILi2ELi4ELi3EEES19_NSW_INS5_IJS1A_SG_EEENS5_IJSG_SC_EEEEEEENS4_39AutoVectorizingCopyWithAssumedAlignmentILi128EEENS4_14SM90_TMA_STOREES24_S26_S26_EEEvvEEEEvNT_6ParamsE) ;  /* 0xffffff7c02a07950 */ /* 0x000fea0003c3ffff */
        .weak           $__internal_1_$__cuda_sm10x_tcgen05_guardrail_trap_phase_invalid_during_alloc
        .type           $__internal_1_$__cuda_sm10x_tcgen05_guardrail_trap_phase_invalid_during_alloc,@function
        .size           $__internal_1_$__cuda_sm10x_tcgen05_guardrail_trap_phase_invalid_during_alloc,($__internal_2_$__cuda_sm10x_tcgen05_guardrail_trap_unallocated_columns_being_dealloced - $__internal_1_$__cuda_sm10x_tcgen05_guardrail_trap_phase_invalid_during_alloc)
$__internal_1_$__cuda_sm10x_tcgen05_guardrail_trap_phase_invalid_during_alloc:
[----:B------:R-:W-:Y:S05]  /*8180*/  BPT.TRAP 0x1 ;  /* 0x000000040000795c */ /* 0x000fea0000300000 */
[----:B------:R-:W-:-:S04]  /*8190*/  MOV R3, 0x0 ;  /* 0x0000000000037802 */ /* 0x000fc80000000f00 */
[----:B------:R-:W-:Y:S05]  /*81a0*/  RET.REL.NODEC R2 `(_ZN7cutlass13device_kernelINS_4gemm6kernel13GemmUniversalIN4cute5tupleIJiiiiEEENS1_10collective13CollectiveMmaINS1_35MainloopSm100TmaUmmaWarpSpecializedILi18ELi2ELi4ENS5_IJNS4_1CILi2EEENSA_ILi1EEESC_EEEEENS5_IJNSA_ILi128EEENSA_ILi64EEESF_EEENS_12float_e5m2_tENS5_IJlSC_lEEESI_SJ_NS4_8TiledMMAINS4_8MMA_AtomIJNS4_10MMA_TraitsINS4_25SM100_MMA_F8F6F4_2x1SM_SSEJSI_SI_fSF_SG_NS4_17integral_constantINS4_4UMMA5MajorELSQ_0EEESR_NSO_INSP_7ScaleInELSS_0EEEST_EEEEEENS4_6LayoutINS5_IJSC_SC_SC_EEENS5_IJNSA_ILi0EEESY_SY_EEEEENS5_IJNS4_10UnderscoreES11_S11_EEEEENS4_18SM100_TMA_2SM_LOADENS4_14ComposedLayoutINS4_7SwizzleILi3ELi4ELi3EEENS4_18smem_ptr_flag_bitsILi8EEENSW_INS5_IJNSA_ILi8EEESF_EEENS5_IJSF_SC_EEEEEEEvNS4_8identityES14_S1E_vS1F_EENS_8epilogue10collective18CollectiveEpilogueINS1H_23Sm100TmaWarpSpecializedILi1ELi1ELi32ELb0ELb0EEEJNS5_IJSG_SG_SF_EEENS5_IJNSW_ISG_SC_EES1N_EEESI_SJ_SI_SJ_NS1H_6fusion15FusionCallbacksIS1L_NS1P_17LinearCombinationISI_fSI_fLNS_15FloatRoundStyleE2EEES1M_S1O_JEEENS4_5SM1004TMEM4LOAD26SM100_TMEM_LOAD_32dp32b32xENS4_13SM90_TMA_LOADENS15_INS16_ILi2ELi4ELi3EEES19_NSW_INS5_IJS1A_SG_EEENS5_IJSG_SC_EEEEEEENS4_39AutoVectorizingCopyWithAssumedAlignmentILi128EEENS4_14SM90_TMA_STOREES24_S26_S26_EEEvvEEEEvNT_6ParamsE) ;  /* 0xffffff7c02947950 */ /* 0x000fea0003c3ffff */
        .weak           $__internal_2_$__cuda_sm10x_tcgen05_guardrail_trap_unallocated_columns_being_dealloced
        .type           $__internal_2_$__cuda_sm10x_tcgen05_guardrail_trap_unallocated_columns_being_dealloced,@function
        .size           $__internal_2_$__cuda_sm10x_tcgen05_guardrail_trap_unallocated_columns_being_dealloced,(.L_x_192 - $__internal_2_$__cuda_sm10x_tcgen05_guardrail_trap_unallocated_columns_being_dealloced)
$__internal_2_$__cuda_sm10x_tcgen05_guardrail_trap_unallocated_columns_being_dealloced:
[----:B------:R-:W-:Y:S05]  /*81b0*/  BPT.TRAP 0x1 ;  /* 0x000000040000795c */ /* 0x000fea0000300000 */
[----:B------:R-:W-:-:S04]  /*81c0*/  HFMA2 R3, -RZ, RZ, 0, 0 ;  /* 0x00000000ff037431 */ /* 0x000fc800000001ff */
[----:B------:R-:W-:Y:S05]  /*81d0*/  RET.REL.NODEC R2 `(_ZN7cutlass13device_kernelINS_4gemm6kernel13GemmUniversalIN4cute5tupleIJiiiiEEENS1_10collective13CollectiveMmaINS1_35MainloopSm100TmaUmmaWarpSpecializedILi18ELi2ELi4ENS5_IJNS4_1CILi2EEENSA_ILi1EEESC_EEEEENS5_IJNSA_ILi128EEENSA_ILi64EEESF_EEENS_12float_e5m2_tENS5_IJlSC_lEEESI_SJ_NS4_8TiledMMAINS4_8MMA_AtomIJNS4_10MMA_TraitsINS4_25SM100_MMA_F8F6F4_2x1SM_SSEJSI_SI_fSF_SG_NS4_17integral_constantINS4_4UMMA5MajorELSQ_0EEESR_NSO_INSP_7ScaleInELSS_0EEEST_EEEEEENS4_6LayoutINS5_IJSC_SC_SC_EEENS5_IJNSA_ILi0EEESY_SY_EEEEENS5_IJNS4_10UnderscoreES11_S11_EEEEENS4_18SM100_TMA_2SM_LOADENS4_14ComposedLayoutINS4_7SwizzleILi3ELi4ELi3EEENS4_18smem_ptr_flag_bitsILi8EEENSW_INS5_IJNSA_ILi8EEESF_EEENS5_IJSF_SC_EEEEEEEvNS4_8identityES14_S1E_vS1F_EENS_8epilogue10collective18CollectiveEpilogueINS1H_23Sm100TmaWarpSpecializedILi1ELi1ELi32ELb0ELb0EEEJNS5_IJSG_SG_SF_EEENS5_IJNSW_ISG_SC_EES1N_EEESI_SJ_SI_SJ_NS1H_6fusion15FusionCallbacksIS1L_NS1P_17LinearCombinationISI_fSI_fLNS_15FloatRoundStyleE2EEES1M_S1O_JEEENS4_5SM1004TMEM4LOAD26SM100_TMEM_LOAD_32dp32b32xENS4_13SM90_TMA_LOADENS15_INS16_ILi2ELi4ELi3EEES19_NSW_INS5_IJS1A_SG_EEENS5_IJSG_SC_EEEEEEENS4_39AutoVectorizingCopyWithAssumedAlignmentILi128EEENS4_14SM90_TMA_STOREES24_S26_S26_EEEvvEEEEvNT_6ParamsE) ;  /* 0xffffff7c02887950 */ /* 0x000fea0003c3ffff */
.L_x_191:
[----:B------:R-:W-:-:S00]  /*81e0*/  BRA `(.L_x_191) ;  /* 0xfffffffc00fc7947 */ /* 0x000fc0000383ffff */
[----:B------:R-:W-:-:S00]  /*81f0*/  NOP ;  /* 0x0000000000007918 */ /* 0x000fc00000000000 */
        /* <DEDUP_REMOVED lines=8> */
.L_x_192:


//--------------------- .nv.global.init           --------------------------
	.section	.nv.global.init,"aw",@progbits
.nv.global.init:
	.type		$str$27,@object
	.size		$str$27,($str$28 - $str$27)
$str$27:
        /*0000*/ 	.byte	0x28, 0x61, 0x64, 0x64, 0x72, 0x65, 0x73, 0x73, 0x20, 0x26, 0x20, 0x6d, 0x61, 0x73, 0x6b, 0x29
        /*0010*/ 	.byte	0x20, 0x3d, 0x3d, 0x20, 0x30, 0x00
	.type		$str$28,@object
	.size		$str$28,($str$26 - $str$28)
$str$28:
        /*0016*/ 	.byte	0x2f, 0x74, 0x6d, 0x70, 0x2f, 0x63, 0x75, 0x74, 0x6c, 0x61, 0x73, 0x73, 0x5f, 0x73, 0x77, 0x65
        /*0026*/ 	.byte	0x65, 0x70, 0x5f, 0x73, 0x72, 0x63, 0x2f, 0x69, 0x6e, 0x63, 0x6c, 0x75, 0x64, 0x65, 0x2f, 0x63
        /*0036*/ 	.byte	0x75, 0x74, 0x65, 0x2f, 0x70, 0x6f, 0x69, 0x6e, 0x74, 0x65, 0x72, 0x5f, 0x66, 0x6c, 0x61, 0x67
        /*0046*/ 	.byte	0x67, 0x65, 0x64, 0x2e, 0x68, 0x70, 0x70, 0x00
	.type		$str$26,@object
	.size		$str$26,($str$25 - $str$26)
$str$26:
        /*004e*/ 	.byte	0x2f, 0x74, 0x6d, 0x70, 0x2f, 0x63, 0x75, 0x74, 0x6c, 0x61, 0x73, 0x73, 0x5f, 0x73, 0x77, 0x65
        /*005e*/ 	.byte	0x65, 0x70, 0x5f, 0x73, 0x72, 0x63, 0x2f, 0x69, 0x6e, 0x63, 0x6c, 0x75, 0x64, 0x65, 0x2f, 0x63
        /*006e*/ 	.byte	0x75, 0x74, 0x65, 0x2f, 0x61, 0x74, 0x6f, 0x6d, 0x2f, 0x63, 0x6f, 0x70, 0x79, 0x5f, 0x74, 0x72
        /*007e*/ 	.byte	0x61, 0x69, 0x74, 0x73, 0x5f, 0x73, 0x6d, 0x31, 0x30, 0x30, 0x2e, 0x68, 0x70, 0x70, 0x00
	.type		$str$25,@object
	.size		$str$25,(__unnamed_1 - $str$25)
$str$25:
        /*008d*/ 	.byte	0x28, 0x28, 0x75, 0x69, 0x6e, 0x74, 0x33, 0x32, 0x5f, 0x74, 0x28, 0x74, 0x68, 0x72, 0x65, 0x61
        /*009d*/ 	.byte	0x64, 0x49, 0x64, 0x78, 0x2e, 0x78, 0x29, 0x20, 0x2f, 0x20, 0x33, 0x32, 0x29, 0x20, 0x25, 0x20
        /*00ad*/ 	.byte	0x34, 0x29, 0x20, 0x3d, 0x3d, 0x20, 0x28, 0x28, 0x28, 0x74, 0x6d, 0x65, 0x6d, 0x5f, 0x61, 0x64
        /*00bd*/ 	.byte	0x64, 0x72, 0x20, 0x3e, 0x3e, 0x20, 0x31, 0x36, 0x29, 0x20, 0x2f, 0x20, 0x33, 0x32, 0x29, 0x20
        /*00cd*/ 	.byte	0x25, 0x20, 0x34, 0x29, 0x00
	.type		__unnamed_1,@object
	.size		__unnamed_1,(__unnamed_2 - __unnamed_1)
__unnamed_1:
        /*00d2*/ 	.byte	0x61, 0x75, 0x74, 0x6f, 0x20, 0x63, 0x75, 0x74, 0x65, 0x3a, 0x3a, 0x61, 0x73, 0x5f, 0x70, 0x6f
        /* <DEDUP_REMOVED lines=24> */
        /*0262*/ 	.byte	0x3c, 0x34, 0x30, 0x39, 0x36, 0x3e, 0x3e, 0x3e, 0x3e, 0x5d, 0x00
	.type		__unnamed_2,@object
	.size		__unnamed_2,(.L_2 - __unnamed_2)
__unnamed_2:
        /* <DEDUP_REMOVED lines=40> */
        /*04ed*/ 	.byte	0x74, 0x65, 0x3a, 0x3a, 0x43, 0x3c, 0x30, 0x3e, 0x3e, 0x3e, 0x3e, 0x5d, 0x00
.L_2:


//--------------------- .nv.shared._ZN7cutlass13device_kernelINS_4gemm6kernel13GemmUniversalIN4cute5tupleIJiiiiEEENS1_10collective13CollectiveMmaINS1_35MainloopSm100TmaUmmaWarpSpecializedILi18ELi2ELi4ENS5_IJNS4_1CILi2EEENSA_ILi1EEESC_EEEEENS5_IJNSA_ILi128EEENSA_ILi64EEESF_EEENS_12float_e5m2_tENS5_IJlSC_lEEESI_SJ_NS4_8TiledMMAINS4_8MMA_AtomIJNS4_10MMA_TraitsINS4_25SM100_MMA_F8F6F4_2x1SM_SSEJSI_SI_fSF_SG_NS4_17integral_constantINS4_4UMMA5MajorELSQ_0EEESR_NSO_INSP_7ScaleInELSS_0EEEST_EEEEEENS4_6LayoutINS5_IJSC_SC_SC_EEENS5_IJNSA_ILi0EEESY_SY_EEEEENS5_IJNS4_10UnderscoreES11_S11_EEEEENS4_18SM100_TMA_2SM_LOADENS4_14ComposedLayoutINS4_7SwizzleILi3ELi4ELi3EEENS4_18smem_ptr_flag_bitsILi8EEENSW_INS5_IJNSA_ILi8EEESF_EEENS5_IJSF_SC_EEEEEEEvNS4_8identityES14_S1E_vS1F_EENS_8epilogue10collective18CollectiveEpilogueINS1H_23Sm100TmaWarpSpecializedILi1ELi1ELi32ELb0ELb0EEEJNS5_IJSG_SG_SF_EEENS5_IJNSW_ISG_SC_EES1N_EEESI_SJ_SI_SJ_NS1H_6fusion15FusionCallbacksIS1L_NS1P_17LinearCombinationISI_fSI_fLNS_15FloatRoundStyleE2EEES1M_S1O_JEEENS4_5SM1004TMEM4LOAD26SM100_TMEM_LOAD_32dp32b32xENS4_13SM90_TMA_LOADENS15_INS16_ILi2ELi4ELi3EEES19_NSW_INS5_IJS1A_SG_EEENS5_IJSG_SC_EEEEEEENS4_39AutoVectorizingCopyWithAssumedAlignmentILi128EEENS4_14SM90_TMA_STOREES24_S26_S26_EEEvvEEEEvNT_6ParamsE --------------------------
	.section	.nv.shared._ZN7cutlass13device_kernelINS_4gemm6kernel13GemmUniversalIN4cute5tupleIJiiiiEEENS1_10collective13CollectiveMmaINS1_35MainloopSm100TmaUmmaWarpSpecializedILi18ELi2ELi4ENS5_IJNS4_1CILi2EEENSA_ILi1EEESC_EEEEENS5_IJNSA_ILi128EEENSA_ILi64EEESF_EEENS_12float_e5m2_tENS5_IJlSC_lEEESI_SJ_NS4_8TiledMMAINS4_8MMA_AtomIJNS4_10MMA_TraitsINS4_25SM100_MMA_F8F6F4_2x1SM_SSEJSI_SI_fSF_SG_NS4_17integral_constantINS4_4UMMA5MajorELSQ_0EEESR_NSO_INSP_7ScaleInELSS_0EEEST_EEEEEENS4_6LayoutINS5_IJSC_SC_SC_EEENS5_IJNSA_ILi0EEESY_SY_EEEEENS5_IJNS4_10UnderscoreES11_S11_EEEEENS4_18SM100_TMA_2SM_LOADENS4_14ComposedLayoutINS4_7SwizzleILi3ELi4ELi3EEENS4_18smem_ptr_flag_bitsILi8EEENSW_INS5_IJNSA_ILi8EEESF_EEENS5_IJSF_SC_EEEEEEEvNS4_8identityES14_S1E_vS1F_EENS_8epilogue10collective18CollectiveEpilogueINS1H_23Sm100TmaWarpSpecializedILi1ELi1ELi32ELb0ELb0EEEJNS5_IJSG_SG_SF_EEENS5_IJNSW_ISG_SC_EES1N_EEESI_SJ_SI_SJ_NS1H_6fusion15FusionCallbacksIS1L_NS1P_17LinearCombinationISI_fSI_fLNS_15FloatRoundStyleE2EEES1M_S1O_JEEENS4_5SM1004TMEM4LOAD26SM100_TMEM_LOAD_32dp32b32xENS4_13SM90_TMA_LOADENS15_INS16_ILi2ELi4ELi3EEES19_NSW_INS5_IJS1A_SG_EEENS5_IJSG_SC_EEEEEEENS4_39AutoVectorizingCopyWithAssumedAlignmentILi128EEENS4_14SM90_TMA_STOREES24_S26_S26_EEEvvEEEEvNT_6ParamsE,"aw",@nobits
	.sectionflags	@""
	.align	16
	.zero		1024


//--------------------- .nv.shared.reserved.0     --------------------------
	.section	.nv.shared.reserved.0,"aw",@nobits
	.weak		__nv_reservedSMEM_offset_0_alias
	.size		__nv_reservedSMEM_offset_0_alias, 0, 64
	.other		__nv_reservedSMEM_offset_0_alias,@"STO_CUDA_RESERVED_SHARED STV_DEFAULT"
__nv_reservedSMEM_offset_0_alias:
	.zero		0
.nv.shared.reserved.0:
	.zero		64
	.weak		__nv_reservedSMEM_tcgen05_partition
	.type		__nv_reservedSMEM_tcgen05_partition,@object
	.size		__nv_reservedSMEM_tcgen05_partition,(.L_0 - __nv_reservedSMEM_tcgen05_partition)
__nv_reservedSMEM_tcgen05_partition:
	.zero		32
.L_0:


//--------------------- .nv.global                --------------------------
	.section	.nv.global,"aw",@nobits
.nv.global:
	.type		_ZN39_INTERNAL_4276048b_4_k_cu_b5db4e43_86694cute1_E,@object
	.size		_ZN39_INTERNAL_4276048b_4_k_cu_b5db4e43_86694cute1_E,(_ZN39_INTERNAL_4276048b_4_k_cu_b5db4e43_86694cuda3std3__45__cpo6cbeginE - _ZN39_INTERNAL_4276048b_4_k_cu_b5db4e43_86694cute1_E)
_ZN39_INTERNAL_4276048b_4_k_cu_b5db4e43_86694cute1_E:
	.zero		1
	.type		_ZN39_INTERNAL_4276048b_4_k_cu_b5db4e43_86694cuda3std3__45__cpo6cbeginE,@object
	.size		_ZN39_INTERNAL_4276048b_4_k_cu_b5db4e43_86694cuda3std3__45__cpo6cbeginE,(_ZN39_INTERNAL_4276048b_4_k_cu_b5db4e43_86694cuda3std3__48in_placeE - _ZN39_INTERNAL_4276048b_4_k_cu_b5db4e43_86694cuda3std3__45__cpo6cbeginE)
_ZN39_INTERNAL_4276048b_4_k_cu_b5db4e43_86694cuda3std3__45__cpo6cbeginE:
	.zero		1
	.type		_ZN39_INTERNAL_4276048b_4_k_cu_b5db4e43_86694cuda3std3__48in_placeE,@object
	.size		_ZN39_INTERNAL_4276048b_4_k_cu_b5db4e43_86694cuda3std3__48in_placeE,(_ZN39_INTERNAL_4276048b_4_k_cu_b5db4e43_86694cuda3std6ranges3__45__cpo9iter_moveE - _ZN39_INTERNAL_4276048b_4_k_cu_b5db4e43_86694cuda3std3__48in_placeE)
_ZN39_INTERNAL_4276048b_4_k_cu_b5db4e43_86694cuda3std3__48in_placeE:
	.zero		1
	.type		_ZN39_INTERNAL_4276048b_4_k_cu_b5db4e43_86694cuda3std6ranges3__45__cpo9iter_moveE,@object
	.size		_ZN39_INTERNAL_4276048b_4_k_cu_b5db4e43_86694cuda3std6ranges3__45__cpo9iter_moveE,(_ZN39_INTERNAL_4276048b_4_k_cu_b5db4e43_86694cuda3std3__45__cpo5beginE - _ZN39_INTERNAL_4276048b_4_k_cu_b5db4e43_86694cuda3std6ranges3__45__cpo9iter_moveE)
_ZN39_INTERNAL_4276048b_4_k_cu_b5db4e43_86694cuda3std6ranges3__45__cpo9iter_moveE:
	.zero		1
	.type		_ZN39_INTERNAL_4276048b_4_k_cu_b5db4e43_86694cuda3std3__45__cpo5beginE,@object
	.size		_ZN39_INTERNAL_4276048b_4_k_cu_b5db4e43_86694cuda3std3__45__cpo5beginE,(_ZN39_INTERNAL_4276048b_4_k_cu_b5db4e43_86694cuda3std3__441_GLOBAL__N__4276048b_4_k_cu_b5db4e43_86696ignoreE - _ZN39_INTERNAL_4276048b_4_k_cu_b5db4e43_86694cuda3std3__45__cpo5beginE)
_ZN39_INTERNAL_4276048b_4_k_cu_b5db4e43_86694cuda3std3__45__cpo5beginE:
	.zero		1
	.type		_ZN39_INTERNAL_4276048b_4_k_cu_b5db4e43_86694cuda3std3__441_GLOBAL__N__4276048b_4_k_cu_b5db4e43_86696ignoreE,@object
	.size		_ZN39_INTERNAL_4276048b_4_k_cu_b5db4e43_86694cuda3std3__441_GLOBAL__N__4276048b_4_k_cu_b5db4e43_86696ignoreE,(_ZN39_INTERNAL_4276048b_4_k_cu_b5db4e43_86694cute7productE - _ZN39_INTERNAL_4276048b_4_k_cu_b5db4e43_86694cuda3std3__441_GLOBAL__N__4276048b_4_k_cu_b5db4e43_86696ignoreE)
_ZN39_INTERNAL_4276048b_4_k_cu_b5db4e43_86694cuda3std3__441_GLOBAL__N__4276048b_4_k_cu_b5db4e43_86696ignoreE:
	.zero		1
	.type		_ZN39_INTERNAL_4276048b_4_k_cu_b5db4e43_86694cute7productE,@object
	.size		_ZN39_INTERNAL_4276048b_4_k_cu_b5db4e43_86694cute7productE,(_ZN39_INTERNAL_4276048b_4_k_cu_b5db4e43_86694cuda3std3__45__cpo3endE - _ZN39_INTERNAL_4276048b_4_k_cu_b5db4e43_86694cute7productE)
_ZN39_INTERNAL_4276048b_4_k_cu_b5db4e43_86694cute7productE:
	.zero		1
	.type		_ZN39_INTERNAL_4276048b_4_k_cu_b5db4e43_86694cuda3std3__45__cpo3endE,@object
	.size		_ZN39_INTERNAL_4276048b_4_k_cu_b5db4e43_86694cuda3std3__45__cpo3endE,(_ZN39_INTERNAL_4276048b_4_k_cu_b5db4e43_86694cuda3std3__419piecewise_constructE - _ZN39_INTERNAL_4276048b_4_k_cu_b5db4e43_86694cuda3std3__45__cpo3endE)
_ZN39_INTERNAL_4276048b_4_k_cu_b5db4e43_86694cuda3std3__45__cpo3endE:
	.zero		1
	.type		_ZN39_INTERNAL_4276048b_4_k_cu_b5db4e43_86694cuda3std3__419piecewise_constructE,@object
	.size		_ZN39_INTERNAL_4276048b_4_k_cu_b5db4e43_86694cuda3std3__419piecewise_constructE,(_ZN39_INTERNAL_4276048b_4_k_cu_b5db4e43_86694cuda3std3__45__cpo4cendE - _ZN39_INTERNAL_4276048b_4_k_cu_b5db4e43_86694cuda3std3__419piecewise_constructE)
_ZN39_INTERNAL_4276048b_4_k_cu_b5db4e43_86694cuda3std3__419piecewise_constructE:
	.zero		1
	.type		_ZN39_INTERNAL_4276048b_4_k_cu_b5db4e43_86694cuda3std3__45__cpo4cendE,@object
	.size		_ZN39_INTERNAL_4276048b_4_k_cu_b5db4e43_86694cuda3std3__45__cpo4cendE,(_ZN39_INTERNAL_4276048b_4_k_cu_b5db4e43_86694cuda3std6ranges3__45__cpo4swapE - _ZN39_INTERNAL_4276048b_4_k_cu_b5db4e43_86694cuda3std3__45__cpo4cendE)
_ZN39_INTERNAL_4276048b_4_k_cu_b5db4e43_86694cuda3std3__45__cpo4cendE:
	.zero		1
	.type		_ZN39_INTERNAL_4276048b_4_k_cu_b5db4e43_86694cuda3std6ranges3__45__cpo4swapE,@object
	.size		_ZN39_INTERNAL_4276048b_4_k_cu_b5db4e43_86694cuda3std6ranges3__45__cpo4swapE,(.L_10 - _ZN39_INTERNAL_4276048b_4_k_cu_b5db4e43_86694cuda3std6ranges3__45__cpo4swapE)
_ZN39_INTERNAL_4276048b_4_k_cu_b5db4e43_86694cuda3std6ranges3__45__cpo4swapE:
	.zero		1
.L_10:


//--------------------- .nv.constant0._ZN7cutlass13device_kernelINS_4gemm6kernel13GemmUniversalIN4cute5tupleIJiiiiEEENS1_10collective13CollectiveMmaINS1_35MainloopSm100TmaUmmaWarpSpecializedILi18ELi2ELi4ENS5_IJNS4_1CILi2EEENSA_ILi1EEESC_EEEEENS5_IJNSA_ILi128EEENSA_ILi64EEESF_EEENS_12float_e5m2_tENS5_IJlSC_lEEESI_SJ_NS4_8TiledMMAINS4_8MMA_AtomIJNS4_10MMA_TraitsINS4_25SM100_MMA_F8F6F4_2x1SM_SSEJSI_SI_fSF_SG_NS4_17integral_constantINS4_4UMMA5MajorELSQ_0EEESR_NSO_INSP_7ScaleInELSS_0EEEST_EEEEEENS4_6LayoutINS5_IJSC_SC_SC_EEENS5_IJNSA_ILi0EEESY_SY_EEEEENS5_IJNS4_10UnderscoreES11_S11_EEEEENS4_18SM100_TMA_2SM_LOADENS4_14ComposedLayoutINS4_7SwizzleILi3ELi4ELi3EEENS4_18smem_ptr_flag_bitsILi8EEENSW_INS5_IJNSA_ILi8EEESF_EEENS5_IJSF_SC_EEEEEEEvNS4_8identityES14_S1E_vS1F_EENS_8epilogue10collective18CollectiveEpilogueINS1H_23Sm100TmaWarpSpecializedILi1ELi1ELi32ELb0ELb0EEEJNS5_IJSG_SG_SF_EEENS5_IJNSW_ISG_SC_EES1N_EEESI_SJ_SI_SJ_NS1H_6fusion15FusionCallbacksIS1L_NS1P_17LinearCombinationISI_fSI_fLNS_15FloatRoundStyleE2EEES1M_S1O_JEEENS4_5SM1004TMEM4LOAD26SM100_TMEM_LOAD_32dp32b32xENS4_13SM90_TMA_LOADENS15_INS16_ILi2ELi4ELi3EEES19_NSW_INS5_IJS1A_SG_EEENS5_IJSG_SC_EEEEEEENS4_39AutoVectorizingCopyWithAssumedAlignmentILi128EEENS4_14SM90_TMA_STOREES24_S26_S26_EEEvvEEEEvNT_6ParamsE --------------------------
	.section	.nv.constant0._ZN7cutlass13device_kernelINS_4gemm6kernel13GemmUniversalIN4cute5tupleIJiiiiEEENS1_10collective13CollectiveMmaINS1_35MainloopSm100TmaUmmaWarpSpecializedILi18ELi2ELi4ENS5_IJNS4_1CILi2EEENSA_ILi1EEESC_EEEEENS5_IJNSA_ILi128EEENSA_ILi64EEESF_EEENS_12float_e5m2_tENS5_IJlSC_lEEESI_SJ_NS4_8TiledMMAINS4_8MMA_AtomIJNS4_10MMA_TraitsINS4_25SM100_MMA_F8F6F4_2x1SM_SSEJSI_SI_fSF_SG_NS4_17integral_constantINS4_4UMMA5MajorELSQ_0EEESR_NSO_INSP_7ScaleInELSS_0EEEST_EEEEEENS4_6LayoutINS5_IJSC_SC_SC_EEENS5_IJNSA_ILi0EEESY_SY_EEEEENS5_IJNS4_10UnderscoreES11_S11_EEEEENS4_18SM100_TMA_2SM_LOADENS4_14ComposedLayoutINS4_7SwizzleILi3ELi4ELi3EEENS4_18smem_ptr_flag_bitsILi8EEENSW_INS5_IJNSA_ILi8EEESF_EEENS5_IJSF_SC_EEEEEEEvNS4_8identityES14_S1E_vS1F_EENS_8epilogue10collective18CollectiveEpilogueINS1H_23Sm100TmaWarpSpecializedILi1ELi1ELi32ELb0ELb0EEEJNS5_IJSG_SG_SF_EEENS5_IJNSW_ISG_SC_EES1N_EEESI_SJ_SI_SJ_NS1H_6fusion15FusionCallbacksIS1L_NS1P_17LinearCombinationISI_fSI_fLNS_15FloatRoundStyleE2EEES1M_S1O_JEEENS4_5SM1004TMEM4LOAD26SM100_TMEM_LOAD_32dp32b32xENS4_13SM90_TMA_LOADENS15_INS16_ILi2ELi4ELi3EEES19_NSW_INS5_IJS1A_SG_EEENS5_IJSG_SC_EEEEEEENS4_39AutoVectorizingCopyWithAssumedAlignmentILi128EEENS4_14SM90_TMA_STOREES24_S26_S26_EEEvvEEEEvNT_6ParamsE,"a",@progbits
	.sectionflags	@""
	.align	4
.nv.constant0._ZN7cutlass13device_kernelINS_4gemm6kernel13GemmUniversalIN4cute5tupleIJiiiiEEENS1_10collective13CollectiveMmaINS1_35MainloopSm100TmaUmmaWarpSpecializedILi18ELi2ELi4ENS5_IJNS4_1CILi2EEENSA_ILi1EEESC_EEEEENS5_IJNSA_ILi128EEENSA_ILi64EEESF_EEENS_12float_e5m2_tENS5_IJlSC_lEEESI_SJ_NS4_8TiledMMAINS4_8MMA_AtomIJNS4_10MMA_TraitsINS4_25SM100_MMA_F8F6F4_2x1SM_SSEJSI_SI_fSF_SG_NS4_17integral_constantINS4_4UMMA5MajorELSQ_0EEESR_NSO_INSP_7ScaleInELSS_0EEEST_EEEEEENS4_6LayoutINS5_IJSC_SC_SC_EEENS5_IJNSA_ILi0EEESY_SY_EEEEENS5_IJNS4_10UnderscoreES11_S11_EEEEENS4_18SM100_TMA_2SM_LOADENS4_14ComposedLayoutINS4_7SwizzleILi3ELi4ELi3EEENS4_18smem_ptr_flag_bitsILi8EEENSW_INS5_IJNSA_ILi8EEESF_EEENS5_IJSF_SC_EEEEEEEvNS4_8identityES14_S1E_vS1F_EENS_8epilogue10collective18CollectiveEpilogueINS1H_23Sm100TmaWarpSpecializedILi1ELi1ELi32ELb0ELb0EEEJNS5_IJSG_SG_SF_EEENS5_IJNSW_ISG_SC_EES1N_EEESI_SJ_SI_SJ_NS1H_6fusion15FusionCallbacksIS1L_NS1P_17LinearCombinationISI_fSI_fLNS_15FloatRoundStyleE2EEES1M_S1O_JEEENS4_5SM1004TMEM4LOAD26SM100_TMEM_LOAD_32dp32b32xENS4_13SM90_TMA_LOADENS15_INS16_ILi2ELi4ELi3EEES19_NSW_INS5_IJS1A_SG_EEENS5_IJSG_SC_EEEEEEENS4_39AutoVectorizingCopyWithAssumedAlignmentILi128EEENS4_14SM90_TMA_STOREES24_S26_S26_EEEvvEEEEvNT_6ParamsE:
	.zero		2944


//--------------------- SYMBOLS --------------------------

	.type		.nv.reservedSmem.offset0,@object
	.size		.nv.reservedSmem.offset0,0x4
	.type		.nv.reservedSmem.cap,@object
	.size		.nv.reservedSmem.cap,0x4
	.type		__assertfail,@function
